//
// Generated by NVIDIA NVVM Compiler
//
// Compiler Build ID: CL-36424714
// Cuda compilation tools, release 13.0, V13.0.88
// Based on NVVM 20.0.0
//

.version 9.0
.target sm_100
.address_size 64

	// .globl	_Z18init_matrix_structP5matrxPfii

.visible .entry _Z18init_matrix_structP5matrxPfii(
	.param .u64 .ptr .align 1 _Z18init_matrix_structP5matrxPfii_param_0,
	.param .u64 .ptr .align 1 _Z18init_matrix_structP5matrxPfii_param_1,
	.param .u32 _Z18init_matrix_structP5matrxPfii_param_2,
	.param .u32 _Z18init_matrix_structP5matrxPfii_param_3
)
{
	.reg .b32 	%r<3>;
	.reg .b64 	%rd<4>;

	ld.param.u64 	%rd1, [_Z18init_matrix_structP5matrxPfii_param_0];
	ld.param.u64 	%rd2, [_Z18init_matrix_structP5matrxPfii_param_1];
	ld.param.u32 	%r1, [_Z18init_matrix_structP5matrxPfii_param_2];
	ld.param.u32 	%r2, [_Z18init_matrix_structP5matrxPfii_param_3];
	cvta.to.global.u64 	%rd3, %rd1;
	st.global.v2.u32 	[%rd3], {%r1, %r2};
	st.global.u64 	[%rd3+8], %rd2;
	ret;

}
	// .globl	_Z24apply_pressure_bc_kernelP5matrxii
.visible .entry _Z24apply_pressure_bc_kernelP5matrxii(
	.param .u64 .ptr .align 1 _Z24apply_pressure_bc_kernelP5matrxii_param_0,
	.param .u32 _Z24apply_pressure_bc_kernelP5matrxii_param_1,
	.param .u32 _Z24apply_pressure_bc_kernelP5matrxii_param_2
)
{
	.reg .pred 	%p<7>;
	.reg .b32 	%r<23>;
	.reg .b32 	%f<4>;
	.reg .b64 	%rd<26>;

	ld.param.u64 	%rd2, [_Z24apply_pressure_bc_kernelP5matrxii_param_0];
	ld.param.u32 	%r3, [_Z24apply_pressure_bc_kernelP5matrxii_param_1];
	ld.param.u32 	%r4, [_Z24apply_pressure_bc_kernelP5matrxii_param_2];
	cvta.to.global.u64 	%rd1, %rd2;
	mov.u32 	%r5, %tid.x;
	mov.u32 	%r6, %ctaid.x;
	mov.u32 	%r7, %ntid.x;
	mad.lo.s32 	%r1, %r6, %r7, %r5;
	mov.u32 	%r8, %tid.y;
	mov.u32 	%r9, %ctaid.y;
	mov.u32 	%r10, %ntid.y;
	mad.lo.s32 	%r2, %r9, %r10, %r8;
	setp.ge.s32 	%p1, %r2, %r4;
	@%p1 bra 	$L__BB1_5;
	setp.ne.s32 	%p2, %r1, 0;
	@%p2 bra 	$L__BB1_3;
	ld.global.u64 	%rd3, [%rd1+8];
	cvta.to.global.u64 	%rd4, %rd3;
	ld.global.u32 	%r11, [%rd1];
	mul.lo.s32 	%r12, %r11, %r2;
	mul.wide.s32 	%rd5, %r12, 4;
	add.s64 	%rd6, %rd4, %rd5;
	ld.global.f32 	%f1, [%rd6+4];
	st.global.f32 	[%rd6], %f1;
$L__BB1_3:
	add.s32 	%r13, %r3, -1;
	setp.ne.s32 	%p3, %r1, %r13;
	@%p3 bra 	$L__BB1_5;
	ld.global.u64 	%rd7, [%rd1+8];
	cvta.to.global.u64 	%rd8, %rd7;
	ld.global.u32 	%r14, [%rd1];
	mul.lo.s32 	%r15, %r14, %r2;
	cvt.s64.s32 	%rd9, %r15;
	cvt.s64.s32 	%rd10, %r3;
	add.s64 	%rd11, %rd10, %rd9;
	shl.b64 	%rd12, %rd11, 2;
	add.s64 	%rd13, %rd8, %rd12;
	ld.global.f32 	%f2, [%rd13+-8];
	add.s32 	%r16, %r15, %r1;
	mul.wide.s32 	%rd14, %r16, 4;
	add.s64 	%rd15, %rd8, %rd14;
	st.global.f32 	[%rd15], %f2;
$L__BB1_5:
	setp.ge.s32 	%p4, %r1, %r3;
	@%p4 bra 	$L__BB1_10;
	setp.ne.s32 	%p5, %r2, 0;
	@%p5 bra 	$L__BB1_8;
	ld.global.u64 	%rd16, [%rd1+8];
	cvta.to.global.u64 	%rd17, %rd16;
	ld.global.u32 	%r17, [%rd1];
	add.s32 	%r18, %r17, %r1;
	mul.wide.s32 	%rd18, %r18, 4;
	add.s64 	%rd19, %rd17, %rd18;
	ld.global.f32 	%f3, [%rd19];
	mul.wide.s32 	%rd20, %r1, 4;
	add.s64 	%rd21, %rd17, %rd20;
	st.global.f32 	[%rd21], %f3;
$L__BB1_8:
	add.s32 	%r19, %r4, -1;
	setp.ne.s32 	%p6, %r2, %r19;
	@%p6 bra 	$L__BB1_10;
	ld.global.u64 	%rd22, [%rd1+8];
	cvta.to.global.u64 	%rd23, %rd22;
	ld.global.u32 	%r20, [%rd1];
	mad.lo.s32 	%r21, %r20, %r2, %r1;
	mul.wide.s32 	%rd24, %r21, 4;
	add.s64 	%rd25, %rd23, %rd24;
	mov.b32 	%r22, 0;
	st.global.u32 	[%rd25], %r22;
$L__BB1_10:
	ret;

}
	// .globl	_Z24apply_velocity_bc_kernelP5matrxS0_ii
.visible .entry _Z24apply_velocity_bc_kernelP5matrxS0_ii(
	.param .u64 .ptr .align 1 _Z24apply_velocity_bc_kernelP5matrxS0_ii_param_0,
	.param .u64 .ptr .align 1 _Z24apply_velocity_bc_kernelP5matrxS0_ii_param_1,
	.param .u32 _Z24apply_velocity_bc_kernelP5matrxS0_ii_param_2,
	.param .u32 _Z24apply_velocity_bc_kernelP5matrxS0_ii_param_3
)
{
	.reg .pred 	%p<8>;
	.reg .b32 	%r<25>;
	.reg .b64 	%rd<28>;

	ld.param.u64 	%rd3, [_Z24apply_velocity_bc_kernelP5matrxS0_ii_param_0];
	ld.param.u64 	%rd4, [_Z24apply_velocity_bc_kernelP5matrxS0_ii_param_1];
	ld.param.u32 	%r3, [_Z24apply_velocity_bc_kernelP5matrxS0_ii_param_2];
	ld.param.u32 	%r4, [_Z24apply_velocity_bc_kernelP5matrxS0_ii_param_3];
	cvta.to.global.u64 	%rd1, %rd4;
	cvta.to.global.u64 	%rd2, %rd3;
	mov.u32 	%r5, %tid.x;
	mov.u32 	%r6, %ctaid.x;
	mov.u32 	%r7, %ntid.x;
	mad.lo.s32 	%r1, %r6, %r7, %r5;
	mov.u32 	%r8, %tid.y;
	mov.u32 	%r9, %ctaid.y;
	mov.u32 	%r10, %ntid.y;
	mad.lo.s32 	%r2, %r9, %r10, %r8;
	setp.ge.s32 	%p1, %r2, %r4;
	@%p1 bra 	$L__BB2_3;
	setp.ne.s32 	%p2, %r1, 0;
	add.s32 	%r11, %r3, -1;
	setp.ne.s32 	%p3, %r1, %r11;
	and.pred  	%p4, %p2, %p3;
	@%p4 bra 	$L__BB2_3;
	ld.global.u64 	%rd5, [%rd2+8];
	cvta.to.global.u64 	%rd6, %rd5;
	ld.global.u32 	%r12, [%rd2];
	mad.lo.s32 	%r13, %r12, %r2, %r1;
	mul.wide.s32 	%rd7, %r13, 4;
	add.s64 	%rd8, %rd6, %rd7;
	mov.b32 	%r14, 0;
	st.global.u32 	[%rd8], %r14;
	ld.global.u64 	%rd9, [%rd1+8];
	cvta.to.global.u64 	%rd10, %rd9;
	ld.global.u32 	%r15, [%rd1];
	mad.lo.s32 	%r16, %r15, %r2, %r1;
	mul.wide.s32 	%rd11, %r16, 4;
	add.s64 	%rd12, %rd10, %rd11;
	st.global.u32 	[%rd12], %r14;
$L__BB2_3:
	setp.ge.s32 	%p5, %r1, %r3;
	@%p5 bra 	$L__BB2_8;
	setp.ne.s32 	%p6, %r2, 0;
	@%p6 bra 	$L__BB2_6;
	ld.global.u64 	%rd21, [%rd2+8];
	cvta.to.global.u64 	%rd22, %rd21;
	mul.wide.s32 	%rd23, %r1, 4;
	add.s64 	%rd24, %rd22, %rd23;
	mov.b32 	%r24, 0;
	st.global.u32 	[%rd24], %r24;
	ld.global.u64 	%rd25, [%rd1+8];
	cvta.to.global.u64 	%rd26, %rd25;
	add.s64 	%rd27, %rd26, %rd23;
	st.global.u32 	[%rd27], %r24;
	bra.uni 	$L__BB2_8;
$L__BB2_6:
	add.s32 	%r17, %r4, -1;
	setp.ne.s32 	%p7, %r2, %r17;
	@%p7 bra 	$L__BB2_8;
	ld.global.u64 	%rd13, [%rd2+8];
	cvta.to.global.u64 	%rd14, %rd13;
	ld.global.u32 	%r18, [%rd2];
	mad.lo.s32 	%r19, %r18, %r2, %r1;
	mul.wide.s32 	%rd15, %r19, 4;
	add.s64 	%rd16, %rd14, %rd15;
	mov.b32 	%r20, 1065353216;
	st.global.u32 	[%rd16], %r20;
	ld.global.u64 	%rd17, [%rd1+8];
	cvta.to.global.u64 	%rd18, %rd17;
	ld.global.u32 	%r21, [%rd1];
	mad.lo.s32 	%r22, %r21, %r2, %r1;
	mul.wide.s32 	%rd19, %r22, 4;
	add.s64 	%rd20, %rd18, %rd19;
	mov.b32 	%r23, 0;
	st.global.u32 	[%rd20], %r23;
$L__BB2_8:
	ret;

}
	// .globl	_Z16compute_b_kernelP5matrxPKS_S2_iiffff
.visible .entry _Z16compute_b_kernelP5matrxPKS_S2_iiffff(
	.param .u64 .ptr .align 1 _Z16compute_b_kernelP5matrxPKS_S2_iiffff_param_0,
	.param .u64 .ptr .align 1 _Z16compute_b_kernelP5matrxPKS_S2_iiffff_param_1,
	.param .u64 .ptr .align 1 _Z16compute_b_kernelP5matrxPKS_S2_iiffff_param_2,
	.param .u32 _Z16compute_b_kernelP5matrxPKS_S2_iiffff_param_3,
	.param .u32 _Z16compute_b_kernelP5matrxPKS_S2_iiffff_param_4,
	.param .f32 _Z16compute_b_kernelP5matrxPKS_S2_iiffff_param_5,
	.param .f32 _Z16compute_b_kernelP5matrxPKS_S2_iiffff_param_6,
	.param .f32 _Z16compute_b_kernelP5matrxPKS_S2_iiffff_param_7,
	.param .f32 _Z16compute_b_kernelP5matrxPKS_S2_iiffff_param_8
)
{
	.reg .pred 	%p<4>;
	.reg .b32 	%r<35>;
	.reg .b32 	%f<26>;
	.reg .b64 	%rd<28>;
	.reg .b64 	%fd<29>;

	ld.param.u64 	%rd2, [_Z16compute_b_kernelP5matrxPKS_S2_iiffff_param_1];
	ld.param.u64 	%rd3, [_Z16compute_b_kernelP5matrxPKS_S2_iiffff_param_2];
	ld.param.u32 	%r5, [_Z16compute_b_kernelP5matrxPKS_S2_iiffff_param_3];
	ld.param.u32 	%r6, [_Z16compute_b_kernelP5matrxPKS_S2_iiffff_param_4];
	ld.param.f32 	%f1, [_Z16compute_b_kernelP5matrxPKS_S2_iiffff_param_5];
	ld.param.f32 	%f2, [_Z16compute_b_kernelP5matrxPKS_S2_iiffff_param_6];
	ld.param.f32 	%f3, [_Z16compute_b_kernelP5matrxPKS_S2_iiffff_param_7];
	ld.param.f32 	%f4, [_Z16compute_b_kernelP5matrxPKS_S2_iiffff_param_8];
	mov.u32 	%r8, %ctaid.x;
	mov.u32 	%r9, %ntid.x;
	mov.u32 	%r10, %tid.x;
	mad.lo.s32 	%r1, %r8, %r9, %r10;
	add.s32 	%r2, %r1, 1;
	mov.u32 	%r11, %ctaid.y;
	mov.u32 	%r12, %ntid.y;
	mov.u32 	%r13, %tid.y;
	mad.lo.s32 	%r14, %r11, %r12, %r13;
	add.s32 	%r4, %r14, 1;
	add.s32 	%r15, %r5, -1;
	setp.ge.s32 	%p1, %r2, %r15;
	add.s32 	%r16, %r6, -1;
	setp.ge.s32 	%p2, %r4, %r16;
	or.pred  	%p3, %p1, %p2;
	@%p3 bra 	$L__BB3_2;
	ld.param.u64 	%rd27, [_Z16compute_b_kernelP5matrxPKS_S2_iiffff_param_0];
	cvta.to.global.u64 	%rd4, %rd2;
	cvta.to.global.u64 	%rd5, %rd3;
	cvta.to.global.u64 	%rd6, %rd27;
	add.s32 	%r17, %r1, 2;
	ld.global.u64 	%rd7, [%rd4+8];
	cvta.to.global.u64 	%rd8, %rd7;
	ld.global.u32 	%r18, [%rd4];
	mul.lo.s32 	%r19, %r18, %r4;
	add.s32 	%r20, %r19, %r17;
	mul.wide.s32 	%rd9, %r20, 4;
	add.s64 	%rd10, %rd8, %rd9;
	ld.global.f32 	%f5, [%rd10];
	ld.global.f32 	%f6, [%rd10+-8];
	sub.f32 	%f7, %f5, %f6;
	cvt.f64.f32 	%fd1, %f7;
	cvt.f64.f32 	%fd2, %f1;
	add.f64 	%fd3, %fd2, %fd2;
	div.rn.f64 	%fd4, %fd1, %fd3;
	cvt.rn.f32.f64 	%f8, %fd4;
	add.s32 	%r21, %r14, 2;
	ld.global.u64 	%rd11, [%rd5+8];
	cvta.to.global.u64 	%rd12, %rd11;
	ld.global.u32 	%r22, [%rd5];
	mad.lo.s32 	%r23, %r22, %r21, %r2;
	mul.wide.s32 	%rd13, %r23, 4;
	add.s64 	%rd14, %rd12, %rd13;
	ld.global.f32 	%f9, [%rd14];
	mul.lo.s32 	%r24, %r22, %r14;
	add.s32 	%r25, %r24, %r2;
	mul.wide.s32 	%rd15, %r25, 4;
	add.s64 	%rd16, %rd12, %rd15;
	ld.global.f32 	%f10, [%rd16];
	sub.f32 	%f11, %f9, %f10;
	cvt.f64.f32 	%fd5, %f11;
	cvt.f64.f32 	%fd6, %f2;
	add.f64 	%fd7, %fd6, %fd6;
	div.rn.f64 	%fd8, %fd5, %fd7;
	cvt.rn.f32.f64 	%f12, %fd8;
	mul.f32 	%f13, %f8, %f8;
	add.s32 	%r26, %r19, %r18;
	add.s32 	%r27, %r26, %r2;
	mul.wide.s32 	%rd17, %r27, 4;
	add.s64 	%rd18, %rd8, %rd17;
	ld.global.f32 	%f14, [%rd18];
	shl.b32 	%r28, %r18, 1;
	sub.s32 	%r29, %r26, %r28;
	add.s32 	%r30, %r29, %r2;
	mul.wide.s32 	%rd19, %r30, 4;
	add.s64 	%rd20, %rd8, %rd19;
	ld.global.f32 	%f15, [%rd20];
	sub.f32 	%f16, %f14, %f15;
	cvt.f64.f32 	%fd9, %f16;
	div.rn.f64 	%fd10, %fd9, %fd7;
	cvt.rn.f32.f64 	%f17, %fd10;
	add.s32 	%r31, %r24, %r22;
	add.s32 	%r32, %r31, %r17;
	mul.wide.s32 	%rd21, %r32, 4;
	add.s64 	%rd22, %rd12, %rd21;
	ld.global.f32 	%f18, [%rd22];
	ld.global.f32 	%f19, [%rd22+-8];
	sub.f32 	%f20, %f18, %f19;
	cvt.f64.f32 	%fd11, %f20;
	div.rn.f64 	%fd12, %fd11, %fd3;
	cvt.rn.f32.f64 	%f21, %fd12;
	cvt.f64.f32 	%fd13, %f17;
	add.f64 	%fd14, %fd13, %fd13;
	cvt.f64.f32 	%fd15, %f21;
	mul.f64 	%fd16, %fd14, %fd15;
	cvt.rn.f32.f64 	%f22, %fd16;
	mul.f32 	%f23, %f12, %f12;
	cvt.f64.f32 	%fd17, %f4;
	cvt.f64.f32 	%fd18, %f3;
	rcp.rn.f64 	%fd19, %fd18;
	add.f32 	%f24, %f8, %f12;
	cvt.f64.f32 	%fd20, %f24;
	mul.f64 	%fd21, %fd19, %fd20;
	cvt.f64.f32 	%fd22, %f13;
	sub.f64 	%fd23, %fd21, %fd22;
	cvt.f64.f32 	%fd24, %f22;
	sub.f64 	%fd25, %fd23, %fd24;
	cvt.f64.f32 	%fd26, %f23;
	sub.f64 	%fd27, %fd25, %fd26;
	mul.f64 	%fd28, %fd27, %fd17;
	cvt.rn.f32.f64 	%f25, %fd28;
	ld.global.u64 	%rd23, [%rd6+8];
	cvta.to.global.u64 	%rd24, %rd23;
	ld.global.u32 	%r33, [%rd6];
	mad.lo.s32 	%r34, %r33, %r4, %r2;
	mul.wide.s32 	%rd25, %r34, 4;
	add.s64 	%rd26, %rd24, %rd25;
	st.global.f32 	[%rd26], %f25;
$L__BB3_2:
	ret;

}
	// .globl	_Z16compute_p_kernelPK5matrxPS_S1_iiff
.visible .entry _Z16compute_p_kernelPK5matrxPS_S1_iiff(
	.param .u64 .ptr .align 1 _Z16compute_p_kernelPK5matrxPS_S1_iiff_param_0,
	.param .u64 .ptr .align 1 _Z16compute_p_kernelPK5matrxPS_S1_iiff_param_1,
	.param .u64 .ptr .align 1 _Z16compute_p_kernelPK5matrxPS_S1_iiff_param_2,
	.param .u32 _Z16compute_p_kernelPK5matrxPS_S1_iiff_param_3,
	.param .u32 _Z16compute_p_kernelPK5matrxPS_S1_iiff_param_4,
	.param .f32 _Z16compute_p_kernelPK5matrxPS_S1_iiff_param_5,
	.param .f32 _Z16compute_p_kernelPK5matrxPS_S1_iiff_param_6
)
{
	.reg .pred 	%p<4>;
	.reg .b32 	%r<30>;
	.reg .b32 	%f<19>;
	.reg .b64 	%rd<23>;
	.reg .b64 	%fd<5>;

	ld.param.u64 	%rd1, [_Z16compute_p_kernelPK5matrxPS_S1_iiff_param_0];
	ld.param.u64 	%rd2, [_Z16compute_p_kernelPK5matrxPS_S1_iiff_param_1];
	ld.param.u64 	%rd3, [_Z16compute_p_kernelPK5matrxPS_S1_iiff_param_2];
	ld.param.u32 	%r4, [_Z16compute_p_kernelPK5matrxPS_S1_iiff_param_3];
	ld.param.u32 	%r5, [_Z16compute_p_kernelPK5matrxPS_S1_iiff_param_4];
	ld.param.f32 	%f1, [_Z16compute_p_kernelPK5matrxPS_S1_iiff_param_5];
	ld.param.f32 	%f2, [_Z16compute_p_kernelPK5matrxPS_S1_iiff_param_6];
	mov.u32 	%r7, %ctaid.x;
	mov.u32 	%r8, %ntid.x;
	mov.u32 	%r9, %tid.x;
	mad.lo.s32 	%r1, %r7, %r8, %r9;
	add.s32 	%r2, %r1, 1;
	mov.u32 	%r10, %ctaid.y;
	mov.u32 	%r11, %ntid.y;
	mov.u32 	%r12, %tid.y;
	mad.lo.s32 	%r13, %r10, %r11, %r12;
	add.s32 	%r3, %r13, 1;
	add.s32 	%r15, %r4, -1;
	setp.ge.s32 	%p1, %r2, %r15;
	add.s32 	%r16, %r5, -1;
	setp.ge.s32 	%p2, %r3, %r16;
	or.pred  	%p3, %p1, %p2;
	@%p3 bra 	$L__BB4_2;
	cvta.to.global.u64 	%rd4, %rd3;
	cvta.to.global.u64 	%rd5, %rd1;
	cvta.to.global.u64 	%rd6, %rd2;
	mul.f32 	%f3, %f1, %f1;
	mul.f32 	%f4, %f2, %f2;
	ld.global.u32 	%r17, [%rd4];
	mul.lo.s32 	%r18, %r17, %r3;
	add.s32 	%r19, %r1, %r18;
	ld.global.u64 	%rd7, [%rd4+8];
	cvta.to.global.u64 	%rd8, %rd7;
	add.s32 	%r20, %r19, 2;
	mul.wide.s32 	%rd9, %r20, 4;
	add.s64 	%rd10, %rd8, %rd9;
	ld.global.f32 	%f5, [%rd10];
	ld.global.f32 	%f6, [%rd10+-8];
	add.f32 	%f7, %f5, %f6;
	add.s32 	%r21, %r18, %r17;
	add.s32 	%r22, %r21, %r2;
	mul.wide.s32 	%rd11, %r22, 4;
	add.s64 	%rd12, %rd8, %rd11;
	ld.global.f32 	%f8, [%rd12];
	shl.b32 	%r23, %r17, 1;
	sub.s32 	%r24, %r21, %r23;
	add.s32 	%r25, %r24, %r2;
	mul.wide.s32 	%rd13, %r25, 4;
	add.s64 	%rd14, %rd8, %rd13;
	ld.global.f32 	%f9, [%rd14];
	add.f32 	%f10, %f8, %f9;
	mul.f32 	%f11, %f3, %f10;
	fma.rn.f32 	%f12, %f4, %f7, %f11;
	ld.global.u64 	%rd15, [%rd5+8];
	cvta.to.global.u64 	%rd16, %rd15;
	ld.global.u32 	%r26, [%rd5];
	mad.lo.s32 	%r27, %r26, %r3, %r2;
	mul.wide.s32 	%rd17, %r27, 4;
	add.s64 	%rd18, %rd16, %rd17;
	ld.global.f32 	%f13, [%rd18];
	mul.f32 	%f14, %f3, %f13;
	mul.f32 	%f15, %f4, %f14;
	sub.f32 	%f16, %f12, %f15;
	cvt.f64.f32 	%fd1, %f16;
	add.f32 	%f17, %f3, %f4;
	cvt.f64.f32 	%fd2, %f17;
	add.f64 	%fd3, %fd2, %fd2;
	div.rn.f64 	%fd4, %fd1, %fd3;
	cvt.rn.f32.f64 	%f18, %fd4;
	ld.global.u64 	%rd19, [%rd6+8];
	cvta.to.global.u64 	%rd20, %rd19;
	ld.global.u32 	%r28, [%rd6];
	mad.lo.s32 	%r29, %r28, %r3, %r2;
	mul.wide.s32 	%rd21, %r29, 4;
	add.s64 	%rd22, %rd20, %rd21;
	st.global.f32 	[%rd22], %f18;
$L__BB4_2:
	ret;

}
	// .globl	_Z18compute_u_v_kernelPK5matrxPS_S2_S1_S1_iifffff
.visible .entry _Z18compute_u_v_kernelPK5matrxPS_S2_S1_S1_iifffff(
	.param .u64 .ptr .align 1 _Z18compute_u_v_kernelPK5matrxPS_S2_S1_S1_iifffff_param_0,
	.param .u64 .ptr .align 1 _Z18compute_u_v_kernelPK5matrxPS_S2_S1_S1_iifffff_param_1,
	.param .u64 .ptr .align 1 _Z18compute_u_v_kernelPK5matrxPS_S2_S1_S1_iifffff_param_2,
	.param .u64 .ptr .align 1 _Z18compute_u_v_kernelPK5matrxPS_S2_S1_S1_iifffff_param_3,
	.param .u64 .ptr .align 1 _Z18compute_u_v_kernelPK5matrxPS_S2_S1_S1_iifffff_param_4,
	.param .u32 _Z18compute_u_v_kernelPK5matrxPS_S2_S1_S1_iifffff_param_5,
	.param .u32 _Z18compute_u_v_kernelPK5matrxPS_S2_S1_S1_iifffff_param_6,
	.param .f32 _Z18compute_u_v_kernelPK5matrxPS_S2_S1_S1_iifffff_param_7,
	.param .f32 _Z18compute_u_v_kernelPK5matrxPS_S2_S1_S1_iifffff_param_8,
	.param .f32 _Z18compute_u_v_kernelPK5matrxPS_S2_S1_S1_iifffff_param_9,
	.param .f32 _Z18compute_u_v_kernelPK5matrxPS_S2_S1_S1_iifffff_param_10,
	.param .f32 _Z18compute_u_v_kernelPK5matrxPS_S2_S1_S1_iifffff_param_11
)
{
	.reg .pred 	%p<4>;
	.reg .b32 	%r<36>;
	.reg .b32 	%f<52>;
	.reg .b64 	%rd<51>;
	.reg .b64 	%fd<51>;

	ld.param.u64 	%rd2, [_Z18compute_u_v_kernelPK5matrxPS_S2_S1_S1_iifffff_param_1];
	ld.param.u64 	%rd4, [_Z18compute_u_v_kernelPK5matrxPS_S2_S1_S1_iifffff_param_3];
	ld.param.u64 	%rd5, [_Z18compute_u_v_kernelPK5matrxPS_S2_S1_S1_iifffff_param_4];
	ld.param.u32 	%r5, [_Z18compute_u_v_kernelPK5matrxPS_S2_S1_S1_iifffff_param_5];
	ld.param.u32 	%r6, [_Z18compute_u_v_kernelPK5matrxPS_S2_S1_S1_iifffff_param_6];
	ld.param.f32 	%f1, [_Z18compute_u_v_kernelPK5matrxPS_S2_S1_S1_iifffff_param_7];
	ld.param.f32 	%f2, [_Z18compute_u_v_kernelPK5matrxPS_S2_S1_S1_iifffff_param_8];
	ld.param.f32 	%f3, [_Z18compute_u_v_kernelPK5matrxPS_S2_S1_S1_iifffff_param_9];
	ld.param.f32 	%f4, [_Z18compute_u_v_kernelPK5matrxPS_S2_S1_S1_iifffff_param_10];
	ld.param.f32 	%f5, [_Z18compute_u_v_kernelPK5matrxPS_S2_S1_S1_iifffff_param_11];
	mov.u32 	%r8, %ctaid.x;
	mov.u32 	%r9, %ntid.x;
	mov.u32 	%r10, %tid.x;
	mad.lo.s32 	%r1, %r8, %r9, %r10;
	add.s32 	%r2, %r1, 1;
	mov.u32 	%r11, %ctaid.y;
	mov.u32 	%r12, %ntid.y;
	mov.u32 	%r13, %tid.y;
	mad.lo.s32 	%r14, %r11, %r12, %r13;
	add.s32 	%r4, %r14, 1;
	add.s32 	%r15, %r5, -1;
	setp.ge.s32 	%p1, %r2, %r15;
	add.s32 	%r16, %r6, -1;
	setp.ge.s32 	%p2, %r4, %r16;
	or.pred  	%p3, %p1, %p2;
	@%p3 bra 	$L__BB5_2;
	ld.param.u64 	%rd50, [_Z18compute_u_v_kernelPK5matrxPS_S2_S1_S1_iifffff_param_2];
	ld.param.u64 	%rd49, [_Z18compute_u_v_kernelPK5matrxPS_S2_S1_S1_iifffff_param_0];
	cvta.to.global.u64 	%rd6, %rd4;
	cvta.to.global.u64 	%rd7, %rd5;
	cvta.to.global.u64 	%rd8, %rd49;
	cvta.to.global.u64 	%rd9, %rd2;
	cvta.to.global.u64 	%rd10, %rd50;
	ld.global.u64 	%rd11, [%rd6+8];
	cvta.to.global.u64 	%rd12, %rd11;
	ld.global.u32 	%r17, [%rd6];
	mad.lo.s32 	%r18, %r17, %r4, %r2;
	mul.wide.s32 	%rd13, %r18, 4;
	add.s64 	%rd14, %rd12, %rd13;
	ld.global.f32 	%f6, [%rd14];
	ld.global.u64 	%rd15, [%rd7+8];
	cvta.to.global.u64 	%rd16, %rd15;
	ld.global.u32 	%r19, [%rd7];
	mad.lo.s32 	%r20, %r19, %r4, %r2;
	mul.wide.s32 	%rd17, %r20, 4;
	add.s64 	%rd18, %rd16, %rd17;
	ld.global.f32 	%f7, [%rd18];
	ld.global.f32 	%f8, [%rd14+-4];
	sub.f32 	%f9, %f6, %f8;
	div.rn.f32 	%f10, %f9, %f1;
	mad.lo.s32 	%r21, %r17, %r14, %r2;
	mul.wide.s32 	%rd19, %r21, 4;
	add.s64 	%rd20, %rd12, %rd19;
	ld.global.f32 	%f11, [%rd20];
	sub.f32 	%f12, %f6, %f11;
	div.rn.f32 	%f13, %f12, %f2;
	ld.global.u32 	%r22, [%rd8];
	mad.lo.s32 	%r23, %r22, %r4, %r1;
	ld.global.u64 	%rd21, [%rd8+8];
	cvta.to.global.u64 	%rd22, %rd21;
	add.s32 	%r24, %r23, 2;
	mul.wide.s32 	%rd23, %r24, 4;
	add.s64 	%rd24, %rd22, %rd23;
	ld.global.f32 	%f14, [%rd24];
	ld.global.f32 	%f15, [%rd24+-8];
	sub.f32 	%f16, %f14, %f15;
	cvt.f64.f32 	%fd1, %f16;
	cvt.f64.f32 	%fd2, %f1;
	add.f64 	%fd3, %fd2, %fd2;
	div.rn.f64 	%fd4, %fd1, %fd3;
	cvt.rn.f32.f64 	%f17, %fd4;
	ld.global.f32 	%f18, [%rd14+4];
	cvt.f64.f32 	%fd5, %f18;
	cvt.f64.f32 	%fd6, %f6;
	add.f64 	%fd7, %fd6, %fd6;
	sub.f64 	%fd8, %fd5, %fd7;
	cvt.f64.f32 	%fd9, %f8;
	add.f64 	%fd10, %fd8, %fd9;
	mul.f32 	%f19, %f1, %f1;
	cvt.f64.f32 	%fd11, %f19;
	div.rn.f64 	%fd12, %fd10, %fd11;
	add.s32 	%r25, %r14, 2;
	mul.wide.s32 	%rd25, %r17, 4;
	add.s64 	%rd26, %rd14, %rd25;
	ld.global.f32 	%f20, [%rd26];
	cvt.f64.f32 	%fd13, %f20;
	sub.f64 	%fd14, %fd13, %fd7;
	cvt.f64.f32 	%fd15, %f11;
	add.f64 	%fd16, %fd14, %fd15;
	mul.f32 	%f21, %f2, %f2;
	cvt.f64.f32 	%fd17, %f21;
	div.rn.f64 	%fd18, %fd16, %fd17;
	add.f64 	%fd19, %fd12, %fd18;
	cvt.rn.f32.f64 	%f22, %fd19;
	mul.f32 	%f23, %f3, %f6;
	mul.f32 	%f24, %f23, %f10;
	sub.f32 	%f25, %f6, %f24;
	mul.f32 	%f26, %f23, %f13;
	sub.f32 	%f27, %f25, %f26;
	cvt.f64.f32 	%fd20, %f27;
	cvt.f64.f32 	%fd21, %f3;
	cvt.f64.f32 	%fd22, %f4;
	add.f64 	%fd23, %fd22, %fd22;
	div.rn.f64 	%fd24, %fd21, %fd23;
	cvt.f64.f32 	%fd25, %f17;
	mul.f64 	%fd26, %fd24, %fd25;
	sub.f64 	%fd27, %fd20, %fd26;
	mul.f32 	%f28, %f3, %f5;
	mul.f32 	%f29, %f28, %f22;
	cvt.f64.f32 	%fd28, %f29;
	add.f64 	%fd29, %fd27, %fd28;
	cvt.rn.f32.f64 	%f30, %fd29;
	ld.global.u64 	%rd27, [%rd9+8];
	cvta.to.global.u64 	%rd28, %rd27;
	ld.global.u32 	%r26, [%rd9];
	mad.lo.s32 	%r27, %r26, %r4, %r2;
	mul.wide.s32 	%rd29, %r27, 4;
	add.s64 	%rd30, %rd28, %rd29;
	st.global.f32 	[%rd30], %f30;
	ld.global.u64 	%rd31, [%rd7+8];
	cvta.to.global.u64 	%rd32, %rd31;
	ld.global.u32 	%r28, [%rd7];
	mad.lo.s32 	%r29, %r28, %r4, %r2;
	mul.wide.s32 	%rd33, %r29, 4;
	add.s64 	%rd34, %rd32, %rd33;
	ld.global.f32 	%f31, [%rd34];
	ld.global.f32 	%f32, [%rd34+-4];
	sub.f32 	%f33, %f31, %f32;
	div.rn.f32 	%f34, %f33, %f1;
	mad.lo.s32 	%r30, %r28, %r14, %r2;
	mul.wide.s32 	%rd35, %r30, 4;
	add.s64 	%rd36, %rd32, %rd35;
	ld.global.f32 	%f35, [%rd36];
	sub.f32 	%f36, %f31, %f35;
	div.rn.f32 	%f37, %f36, %f2;
	ld.global.u64 	%rd37, [%rd8+8];
	cvta.to.global.u64 	%rd38, %rd37;
	ld.global.u32 	%r31, [%rd8];
	mad.lo.s32 	%r32, %r31, %r25, %r2;
	mul.wide.s32 	%rd39, %r32, 4;
	add.s64 	%rd40, %rd38, %rd39;
	ld.global.f32 	%f38, [%rd40];
	mad.lo.s32 	%r33, %r31, %r14, %r2;
	mul.wide.s32 	%rd41, %r33, 4;
	add.s64 	%rd42, %rd38, %rd41;
	ld.global.f32 	%f39, [%rd42];
	sub.f32 	%f40, %f38, %f39;
	cvt.f64.f32 	%fd30, %f40;
	div.rn.f64 	%fd31, %fd30, %fd3;
	cvt.rn.f32.f64 	%f41, %fd31;
	ld.global.f32 	%f42, [%rd34+4];
	cvt.f64.f32 	%fd32, %f42;
	cvt.f64.f32 	%fd33, %f7;
	add.f64 	%fd34, %fd33, %fd33;
	sub.f64 	%fd35, %fd32, %fd34;
	cvt.f64.f32 	%fd36, %f32;
	add.f64 	%fd37, %fd35, %fd36;
	div.rn.f64 	%fd38, %fd37, %fd11;
	mul.wide.s32 	%rd43, %r28, 4;
	add.s64 	%rd44, %rd34, %rd43;
	ld.global.f32 	%f43, [%rd44];
	cvt.f64.f32 	%fd39, %f43;
	sub.f64 	%fd40, %fd39, %fd34;
	cvt.f64.f32 	%fd41, %f35;
	add.f64 	%fd42, %fd40, %fd41;
	div.rn.f64 	%fd43, %fd42, %fd17;
	add.f64 	%fd44, %fd38, %fd43;
	cvt.rn.f32.f64 	%f44, %fd44;
	mul.f32 	%f45, %f3, %f7;
	mul.f32 	%f46, %f45, %f34;
	sub.f32 	%f47, %f7, %f46;
	mul.f32 	%f48, %f45, %f37;
	sub.f32 	%f49, %f47, %f48;
	cvt.f64.f32 	%fd45, %f49;
	cvt.f64.f32 	%fd46, %f41;
	mul.f64 	%fd47, %fd24, %fd46;
	sub.f64 	%fd48, %fd45, %fd47;
	mul.f32 	%f50, %f28, %f44;
	cvt.f64.f32 	%fd49, %f50;
	add.f64 	%fd50, %fd48, %fd49;
	cvt.rn.f32.f64 	%f51, %fd50;
	ld.global.u64 	%rd45, [%rd10+8];
	cvta.to.global.u64 	%rd46, %rd45;
	ld.global.u32 	%r34, [%rd10];
	mad.lo.s32 	%r35, %r34, %r4, %r2;
	mul.wide.s32 	%rd47, %r35, 4;
	add.s64 	%rd48, %rd46, %rd47;
	st.global.f32 	[%rd48], %f51;
$L__BB5_2:
	ret;

}


// ===== COMPILED SASS (sm_100) =====

	.target	sm_100

	.elftype	@"ET_EXEC"


//--------------------- .note.nv.tkinfo           --------------------------
	.section	.note.nv.tkinfo,"",@"SHT_NOTE"
	.sectionflags	@"SHF_NOTE_NV_TKINFO"
	.tkinfo
        /*0018*/ 	.word	0x00000002
        /*0030*/ 	.string	""
        /*0030*/ 	.string	"ptxas"
        /*0030*/ 	.string	"Cuda compilation tools, release 13.0, V13.0.88"
        /*0030*/ 	.string	"Build cuda_13.0.r13.0/compiler.36424714_0"
        /*0030*/ 	.string	"-arch sm_100 -m 64 "



//--------------------- .note.nv.cuinfo           --------------------------
	.section	.note.nv.cuinfo,"",@"SHT_NOTE"
	.sectionflags	@"SHF_NOTE_NV_CUINFO"
        /*0018*/ 	.short	0x0002
        /*001a*/ 	.short	0x0064
        /*001c*/ 	.short	0x0082
	.zero		2


//--------------------- .nv.info                  --------------------------
	.section	.nv.info,"",@"SHT_CUDA_INFO"
	.align	4


	//----- nvinfo : EIATTR_REGCOUNT
	.align		4
        /*0000*/ 	.byte	0x04, 0x2f
        /*0002*/ 	.short	(.L_1 - .L_0)
	.align		4
.L_0:
        /*0004*/ 	.word	index@(_Z18init_matrix_structP5matrxPfii)
        /*0008*/ 	.word	0x0000000a


	//----- nvinfo : EIATTR_FRAME_SIZE
	.align		4
.L_1:
        /*000c*/ 	.byte	0x04, 0x11
        /*000e*/ 	.short	(.L_3 - .L_2)
	.align		4
.L_2:
        /*0010*/ 	.word	index@(_Z18init_matrix_structP5matrxPfii)
        /*0014*/ 	.word	0x00000000


	//----- nvinfo : EIATTR_REGCOUNT
	.align		4
.L_3:
        /*0018*/ 	.byte	0x04, 0x2f
        /*001a*/ 	.short	(.L_5 - .L_4)
	.align		4
.L_4:
        /*001c*/ 	.word	index@(_Z24apply_pressure_bc_kernelP5matrxii)
        /*0020*/ 	.word	0x00000014


	//----- nvinfo : EIATTR_FRAME_SIZE
	.align		4
.L_5:
        /*0024*/ 	.byte	0x04, 0x11
        /*0026*/ 	.short	(.L_7 - .L_6)
	.align		4
.L_6:
        /*0028*/ 	.word	index@(_Z24apply_pressure_bc_kernelP5matrxii)
        /*002c*/ 	.word	0x00000000


	//----- nvinfo : EIATTR_REGCOUNT
	.align		4
.L_7:
        /*0030*/ 	.byte	0x04, 0x2f
        /*0032*/ 	.short	(.L_9 - .L_8)
	.align		4
.L_8:
        /*0034*/ 	.word	index@(_Z24apply_velocity_bc_kernelP5matrxS0_ii)
        /*0038*/ 	.word	0x00000010


	//----- nvinfo : EIATTR_FRAME_SIZE
	.align		4
.L_9:
        /*003c*/ 	.byte	0x04, 0x11
        /*003e*/ 	.short	(.L_11 - .L_10)
	.align		4
.L_10:
        /*0040*/ 	.word	index@(_Z24apply_velocity_bc_kernelP5matrxS0_ii)
        /*0044*/ 	.word	0x00000000


	//----- nvinfo : EIATTR_REGCOUNT
	.align		4
.L_11:
        /*0048*/ 	.byte	0x04, 0x2f
        /*004a*/ 	.short	(.L_13 - .L_12)
	.align		4
.L_12:
        /*004c*/ 	.word	index@(_Z16compute_b_kernelP5matrxPKS_S2_iiffff)
        /*0050*/ 	.word	0x00000026


	//----- nvinfo : EIATTR_FRAME_SIZE
	.align		4
.L_13:
        /*0054*/ 	.byte	0x04, 0x11
        /*0056*/ 	.short	(.L_15 - .L_14)
	.align		4
.L_14:
        /*0058*/ 	.word	index@($__internal_4_$__cuda_sm20_div_rn_f64_full)
        /*005c*/ 	.word	0x00000000


	//----- nvinfo : EIATTR_FRAME_SIZE
	.align		4
.L_15:
        /*0060*/ 	.byte	0x04, 0x11
        /*0062*/ 	.short	(.L_17 - .L_16)
	.align		4
.L_16:
        /*0064*/ 	.word	index@($__internal_3_$__cuda_sm20_dblrcp_rn_slowpath_v3)
        /*0068*/ 	.word	0x00000000


	//----- nvinfo : EIATTR_FRAME_SIZE
	.align		4
.L_17:
        /*006c*/ 	.byte	0x04, 0x11
        /*006e*/ 	.short	(.L_19 - .L_18)
	.align		4
.L_18:
        /*0070*/ 	.word	index@(_Z16compute_b_kernelP5matrxPKS_S2_iiffff)
        /*0074*/ 	.word	0x00000000


	//----- nvinfo : EIATTR_REGCOUNT
	.align		4
.L_19:
        /*0078*/ 	.byte	0x04, 0x2f
        /*007a*/ 	.short	(.L_21 - .L_20)
	.align		4
.L_20:
        /*007c*/ 	.word	index@(_Z16compute_p_kernelPK5matrxPS_S1_iiff)
        /*0080*/ 	.word	0x0000001a


	//----- nvinfo : EIATTR_FRAME_SIZE
	.align		4
.L_21:
        /*0084*/ 	.byte	0x04, 0x11
        /*0086*/ 	.short	(.L_23 - .L_22)
	.align		4
.L_22:
        /*0088*/ 	.word	index@($__internal_2_$__cuda_sm20_div_rn_f64_full)
        /*008c*/ 	.word	0x00000000


	//----- nvinfo : EIATTR_FRAME_SIZE
	.align		4
.L_23:
        /*0090*/ 	.byte	0x04, 0x11
        /*0092*/ 	.short	(.L_25 - .L_24)
	.align		4
.L_24:
        /*0094*/ 	.word	index@(_Z16compute_p_kernelPK5matrxPS_S1_iiff)
        /*0098*/ 	.word	0x00000000


	//----- nvinfo : EIATTR_REGCOUNT
	.align		4
.L_25:
        /*009c*/ 	.byte	0x04, 0x2f
        /*009e*/ 	.short	(.L_27 - .L_26)
	.align		4
.L_26:
        /*00a0*/ 	.word	index@(_Z18compute_u_v_kernelPK5matrxPS_S2_S1_S1_iifffff)
        /*00a4*/ 	.word	0x0000002e


	//----- nvinfo : EIATTR_FRAME_SIZE
	.align		4
.L_27:
        /*00a8*/ 	.byte	0x04, 0x11
        /*00aa*/ 	.short	(.L_29 - .L_28)
	.align		4
.L_28:
        /*00ac*/ 	.word	index@($__internal_1_$__cuda_sm3x_div_rn_noftz_f32_slowpath)
        /*00b0*/ 	.word	0x00000000


	//----- nvinfo : EIATTR_FRAME_SIZE
	.align		4
.L_29:
        /*00b4*/ 	.byte	0x04, 0x11
        /*00b6*/ 	.short	(.L_31 - .L_30)
	.align		4
.L_30:
        /*00b8*/ 	.word	index@($__internal_0_$__cuda_sm20_div_rn_f64_full)
        /*00bc*/ 	.word	0x00000000


	//----- nvinfo : EIATTR_FRAME_SIZE
	.align		4
.L_31:
        /*00c0*/ 	.byte	0x04, 0x11
        /*00c2*/ 	.short	(.L_33 - .L_32)
	.align		4
.L_32:
        /*00c4*/ 	.word	index@(_Z18compute_u_v_kernelPK5matrxPS_S2_S1_S1_iifffff)
        /*00c8*/ 	.word	0x00000000


	//----- nvinfo : EIATTR_MIN_STACK_SIZE
	.align		4
.L_33:
        /*00cc*/ 	.byte	0x04, 0x12
        /*00ce*/ 	.short	(.L_35 - .L_34)
	.align		4
.L_34:
        /*00d0*/ 	.word	index@(_Z18compute_u_v_kernelPK5matrxPS_S2_S1_S1_iifffff)
        /*00d4*/ 	.word	0x00000000


	//----- nvinfo : EIATTR_MIN_STACK_SIZE
	.align		4
.L_35:
        /*00d8*/ 	.byte	0x04, 0x12
        /*00da*/ 	.short	(.L_37 - .L_36)
	.align		4
.L_36:
        /*00dc*/ 	.word	index@(_Z16compute_p_kernelPK5matrxPS_S1_iiff)
        /*00e0*/ 	.word	0x00000000


	//----- nvinfo : EIATTR_MIN_STACK_SIZE
	.align		4
.L_37:
        /*00e4*/ 	.byte	0x04, 0x12
        /*00e6*/ 	.short	(.L_39 - .L_38)
	.align		4
.L_38:
        /*00e8*/ 	.word	index@(_Z16compute_b_kernelP5matrxPKS_S2_iiffff)
        /*00ec*/ 	.word	0x00000000


	//----- nvinfo : EIATTR_MIN_STACK_SIZE
	.align		4
.L_39:
        /*00f0*/ 	.byte	0x04, 0x12
        /*00f2*/ 	.short	(.L_41 - .L_40)
	.align		4
.L_40:
        /*00f4*/ 	.word	index@(_Z24apply_velocity_bc_kernelP5matrxS0_ii)
        /*00f8*/ 	.word	0x00000000


	//----- nvinfo : EIATTR_MIN_STACK_SIZE
	.align		4
.L_41:
        /*00fc*/ 	.byte	0x04, 0x12
        /*00fe*/ 	.short	(.L_43 - .L_42)
	.align		4
.L_42:
        /*0100*/ 	.word	index@(_Z24apply_pressure_bc_kernelP5matrxii)
        /*0104*/ 	.word	0x00000000


	//----- nvinfo : EIATTR_MIN_STACK_SIZE
	.align		4
.L_43:
        /*0108*/ 	.byte	0x04, 0x12
        /*010a*/ 	.short	(.L_45 - .L_44)
	.align		4
.L_44:
        /*010c*/ 	.word	index@(_Z18init_matrix_structP5matrxPfii)
        /*0110*/ 	.word	0x00000000
.L_45:


//--------------------- .nv.compat                --------------------------
	.section	.nv.compat,"",@"SHT_CUDA_COMPAT_INFO"
	.align	4
        /*0000*/ 	.byte	0x02, 0x09, 0x00, 0x00, 0x02, 0x02, 0x01, 0x00, 0x02, 0x05, 0x05, 0x00, 0x03, 0x07, 0x01, 0x01
        /*0010*/ 	.byte	0x02, 0x03, 0x00, 0x00, 0x02, 0x06, 0x01, 0x00, 0x04, 0x0b, 0x08, 0x00, 0x01, 0x00, 0x00, 0x00
        /*0020*/ 	.byte	0x00, 0x00, 0x00, 0x00


//--------------------- .nv.info._Z18compute_u_v_kernelPK5matrxPS_S2_S1_S1_iifffff --------------------------
	.section	.nv.info._Z18compute_u_v_kernelPK5matrxPS_S2_S1_S1_iifffff,"",@"SHT_CUDA_INFO"
	.sectionflags	@""
	.align	4


	//----- nvinfo : EIATTR_CUDA_API_VERSION
	.align		4
        /*0000*/ 	.byte	0x04, 0x37
        /*0002*/ 	.short	(.L_47 - .L_46)
.L_46:
        /*0004*/ 	.word	0x00000082


	//----- nvinfo : EIATTR_KPARAM_INFO
	.align		4
.L_47:
        /*0008*/ 	.byte	0x04, 0x17
        /*000a*/ 	.short	(.L_49 - .L_48)
.L_48:
        /*000c*/ 	.word	0x00000000
        /*0010*/ 	.short	0x000b
        /*0012*/ 	.short	0x0040
        /*0014*/ 	.byte	0x00, 0xf0, 0x11, 0x00


	//----- nvinfo : EIATTR_KPARAM_INFO
	.align		4
.L_49:
        /*0018*/ 	.byte	0x04, 0x17
        /*001a*/ 	.short	(.L_51 - .L_50)
.L_50:
        /*001c*/ 	.word	0x00000000
        /*0020*/ 	.short	0x000a
        /*0022*/ 	.short	0x003c
        /*0024*/ 	.byte	0x00, 0xf0, 0x11, 0x00


	//----- nvinfo : EIATTR_KPARAM_INFO
	.align		4
.L_51:
        /*0028*/ 	.byte	0x04, 0x17
        /*002a*/ 	.short	(.L_53 - .L_52)
.L_52:
        /*002c*/ 	.word	0x00000000
        /*0030*/ 	.short	0x0009
        /*0032*/ 	.short	0x0038
        /*0034*/ 	.byte	0x00, 0xf0, 0x11, 0x00


	//----- nvinfo : EIATTR_KPARAM_INFO
	.align		4
.L_53:
        /*0038*/ 	.byte	0x04, 0x17
        /*003a*/ 	.short	(.L_55 - .L_54)
.L_54:
        /*003c*/ 	.word	0x00000000
        /*0040*/ 	.short	0x0008
        /*0042*/ 	.short	0x0034
        /*0044*/ 	.byte	0x00, 0xf0, 0x11, 0x00


	//----- nvinfo : EIATTR_KPARAM_INFO
	.align		4
.L_55:
        /*0048*/ 	.byte	0x04, 0x17
        /*004a*/ 	.short	(.L_57 - .L_56)
.L_56:
        /*004c*/ 	.word	0x00000000
        /*0050*/ 	.short	0x0007
        /*0052*/ 	.short	0x0030
        /*0054*/ 	.byte	0x00, 0xf0, 0x11, 0x00


	//----- nvinfo : EIATTR_KPARAM_INFO
	.align		4
.L_57:
        /*0058*/ 	.byte	0x04, 0x17
        /*005a*/ 	.short	(.L_59 - .L_58)
.L_58:
        /*005c*/ 	.word	0x00000000
        /*0060*/ 	.short	0x0006
        /*0062*/ 	.short	0x002c
        /*0064*/ 	.byte	0x00, 0xf0, 0x11, 0x00


	//----- nvinfo : EIATTR_KPARAM_INFO
	.align		4
.L_59:
        /*0068*/ 	.byte	0x04, 0x17
        /*006a*/ 	.short	(.L_61 - .L_60)
.L_60:
        /*006c*/ 	.word	0x00000000
        /*0070*/ 	.short	0x0005
        /*0072*/ 	.short	0x0028
        /*0074*/ 	.byte	0x00, 0xf0, 0x11, 0x00


	//----- nvinfo : EIATTR_KPARAM_INFO
	.align		4
.L_61:
        /*0078*/ 	.byte	0x04, 0x17
        /*007a*/ 	.short	(.L_63 - .L_62)
.L_62:
        /*007c*/ 	.word	0x00000000
        /*0080*/ 	.short	0x0004
        /*0082*/ 	.short	0x0020
        /*0084*/ 	.byte	0x00, 0xf5, 0x21, 0x00


	//----- nvinfo : EIATTR_KPARAM_INFO
	.align		4
.L_63:
        /*0088*/ 	.byte	0x04, 0x17
        /*008a*/ 	.short	(.L_65 - .L_64)
.L_64:
        /*008c*/ 	.word	0x00000000
        /*0090*/ 	.short	0x0003
        /*0092*/ 	.short	0x0018
        /*0094*/ 	.byte	0x00, 0xf5, 0x21, 0x00


	//----- nvinfo : EIATTR_KPARAM_INFO
	.align		4
.L_65:
        /*0098*/ 	.byte	0x04, 0x17
        /*009a*/ 	.short	(.L_67 - .L_66)
.L_66:
        /*009c*/ 	.word	0x00000000
        /*00a0*/ 	.short	0x0002
        /*00a2*/ 	.short	0x0010
        /*00a4*/ 	.byte	0x00, 0xf5, 0x21, 0x00


	//----- nvinfo : EIATTR_KPARAM_INFO
	.align		4
.L_67:
        /*00a8*/ 	.byte	0x04, 0x17
        /*00aa*/ 	.short	(.L_69 - .L_68)
.L_68:
        /*00ac*/ 	.word	0x00000000
        /*00b0*/ 	.short	0x0001
        /*00b2*/ 	.short	0x0008
        /*00b4*/ 	.byte	0x00, 0xf5, 0x21, 0x00


	//----- nvinfo : EIATTR_KPARAM_INFO
	.align		4
.L_69:
        /*00b8*/ 	.byte	0x04, 0x17
        /*00ba*/ 	.short	(.L_71 - .L_70)
.L_70:
        /*00bc*/ 	.word	0x00000000
        /*00c0*/ 	.short	0x0000
        /*00c2*/ 	.short	0x0000
        /*00c4*/ 	.byte	0x00, 0xf5, 0x21, 0x00


	//----- nvinfo : EIATTR_SPARSE_MMA_MASK
	.align		4
.L_71:
        /*00c8*/ 	.byte	0x03, 0x50
        /*00ca*/ 	.short	0x0000


	//----- nvinfo : EIATTR_MAXREG_COUNT
	.align		4
        /*00cc*/ 	.byte	0x03, 0x1b
        /*00ce*/ 	.short	0x00ff


	//----- nvinfo : EIATTR_MERCURY_ISA_VERSION
	.align		4
        /*00d0*/ 	.byte	0x03, 0x5f
        /*00d2*/ 	.short	0x0101


	//----- nvinfo : EIATTR_VRC_CTA_INIT_COUNT
	.align		4
        /*00d4*/ 	.byte	0x02, 0x4a
	.zero		1
	.zero		1


	//----- nvinfo : EIATTR_EXIT_INSTR_OFFSETS
	.align		4
        /*00d8*/ 	.byte	0x04, 0x1c
        /*00da*/ 	.short	(.L_73 - .L_72)


	//   ....[0]....
.L_72:
        /*00dc*/ 	.word	0x00000100


	//   ....[1]....
        /*00e0*/ 	.word	0x000016a0


	//----- nvinfo : EIATTR_CRS_STACK_SIZE
	.align		4
.L_73:
        /*00e4*/ 	.byte	0x04, 0x1e
        /*00e6*/ 	.short	(.L_75 - .L_74)
.L_74:
        /*00e8*/ 	.word	0x00000000


	//----- nvinfo : EIATTR_CBANK_PARAM_SIZE
	.align		4
.L_75:
        /*00ec*/ 	.byte	0x03, 0x19
        /*00ee*/ 	.short	0x0044


	//----- nvinfo : EIATTR_PARAM_CBANK
	.align		4
        /*00f0*/ 	.byte	0x04, 0x0a
        /*00f2*/ 	.short	(.L_77 - .L_76)
	.align		4
.L_76:
        /*00f4*/ 	.word	index@(.nv.constant0._Z18compute_u_v_kernelPK5matrxPS_S2_S1_S1_iifffff)
        /*00f8*/ 	.short	0x0380
        /*00fa*/ 	.short	0x0044


	//----- nvinfo : EIATTR_SW_WAR
	.align		4
.L_77:
        /*00fc*/ 	.byte	0x04, 0x36
        /*00fe*/ 	.short	(.L_79 - .L_78)
.L_78:
        /*0100*/ 	.word	0x00000008
.L_79:


//--------------------- .nv.info._Z16compute_p_kernelPK5matrxPS_S1_iiff --------------------------
	.section	.nv.info._Z16compute_p_kernelPK5matrxPS_S1_iiff,"",@"SHT_CUDA_INFO"
	.sectionflags	@""
	.align	4


	//----- nvinfo : EIATTR_CUDA_API_VERSION
	.align		4
        /*0000*/ 	.byte	0x04, 0x37
        /*0002*/ 	.short	(.L_81 - .L_80)
.L_80:
        /*0004*/ 	.word	0x00000082


	//----- nvinfo : EIATTR_KPARAM_INFO
	.align		4
.L_81:
        /*0008*/ 	.byte	0x04, 0x17
        /*000a*/ 	.short	(.L_83 - .L_82)
.L_82:
        /*000c*/ 	.word	0x00000000
        /*0010*/ 	.short	0x0006
        /*0012*/ 	.short	0x0024
        /*0014*/ 	.byte	0x00, 0xf0, 0x11, 0x00


	//----- nvinfo : EIATTR_KPARAM_INFO
	.align		4
.L_83:
        /*0018*/ 	.byte	0x04, 0x17
        /*001a*/ 	.short	(.L_85 - .L_84)
.L_84:
        /*001c*/ 	.word	0x00000000
        /*0020*/ 	.short	0x0005
        /*0022*/ 	.short	0x0020
        /*0024*/ 	.byte	0x00, 0xf0, 0x11, 0x00


	//----- nvinfo : EIATTR_KPARAM_INFO
	.align		4
.L_85:
        /*0028*/ 	.byte	0x04, 0x17
        /*002a*/ 	.short	(.L_87 - .L_86)
.L_86:
        /*002c*/ 	.word	0x00000000
        /*0030*/ 	.short	0x0004
        /*0032*/ 	.short	0x001c
        /*0034*/ 	.byte	0x00, 0xf0, 0x11, 0x00


	//----- nvinfo : EIATTR_KPARAM_INFO
	.align		4
.L_87:
        /*0038*/ 	.byte	0x04, 0x17
        /*003a*/ 	.short	(.L_89 - .L_88)
.L_88:
        /*003c*/ 	.word	0x00000000
        /*0040*/ 	.short	0x0003
        /*0042*/ 	.short	0x0018
        /*0044*/ 	.byte	0x00, 0xf0, 0x11, 0x00


	//----- nvinfo : EIATTR_KPARAM_INFO
	.align		4
.L_89:
        /*0048*/ 	.byte	0x04, 0x17
        /*004a*/ 	.short	(.L_91 - .L_90)
.L_90:
        /*004c*/ 	.word	0x00000000
        /*0050*/ 	.short	0x0002
        /*0052*/ 	.short	0x0010
        /*0054*/ 	.byte	0x00, 0xf5, 0x21, 0x00


	//----- nvinfo : EIATTR_KPARAM_INFO
	.align		4
.L_91:
        /*0058*/ 	.byte	0x04, 0x17
        /*005a*/ 	.short	(.L_93 - .L_92)
.L_92:
        /*005c*/ 	.word	0x00000000
        /*0060*/ 	.short	0x0001
        /*0062*/ 	.short	0x0008
        /*0064*/ 	.byte	0x00, 0xf5, 0x21, 0x00


	//----- nvinfo : EIATTR_KPARAM_INFO
	.align		4
.L_93:
        /*0068*/ 	.byte	0x04, 0x17
        /*006a*/ 	.short	(.L_95 - .L_94)
.L_94:
        /*006c*/ 	.word	0x00000000
        /*0070*/ 	.short	0x0000
        /*0072*/ 	.short	0x0000
        /*0074*/ 	.byte	0x00, 0xf5, 0x21, 0x00


	//----- nvinfo : EIATTR_SPARSE_MMA_MASK
	.align		4
.L_95:
        /*0078*/ 	.byte	0x03, 0x50
        /*007a*/ 	.short	0x0000


	//----- nvinfo : EIATTR_MAXREG_COUNT
	.align		4
        /*007c*/ 	.byte	0x03, 0x1b
        /*007e*/ 	.short	0x00ff


	//----- nvinfo : EIATTR_MERCURY_ISA_VERSION
	.align		4
        /*0080*/ 	.byte	0x03, 0x5f
        /*0082*/ 	.short	0x0101


	//----- nvinfo : EIATTR_VRC_CTA_INIT_COUNT
	.align		4
        /*0084*/ 	.byte	0x02, 0x4a
	.zero		1
	.zero		1


	//----- nvinfo : EIATTR_EXIT_INSTR_OFFSETS
	.align		4
        /*0088*/ 	.byte	0x04, 0x1c
        /*008a*/ 	.short	(.L_97 - .L_96)


	//   ....[0]....
.L_96:
        /*008c*/ 	.word	0x00000100


	//   ....[1]....
        /*0090*/ 	.word	0x00000500


	//----- nvinfo : EIATTR_CRS_STACK_SIZE
	.align		4
.L_97:
        /*0094*/ 	.byte	0x04, 0x1e
        /*0096*/ 	.short	(.L_99 - .L_98)
.L_98:
        /*0098*/ 	.word	0x00000000


	//----- nvinfo : EIATTR_CBANK_PARAM_SIZE
	.align		4
.L_99:
        /*009c*/ 	.byte	0x03, 0x19
        /*009e*/ 	.short	0x0028


	//----- nvinfo : EIATTR_PARAM_CBANK
	.align		4
        /*00a0*/ 	.byte	0x04, 0x0a
        /*00a2*/ 	.short	(.L_101 - .L_100)
	.align		4
.L_100:
        /*00a4*/ 	.word	index@(.nv.constant0._Z16compute_p_kernelPK5matrxPS_S1_iiff)
        /*00a8*/ 	.short	0x0380
        /*00aa*/ 	.short	0x0028


	//----- nvinfo : EIATTR_SW_WAR
	.align		4
.L_101:
        /*00ac*/ 	.byte	0x04, 0x36
        /*00ae*/ 	.short	(.L_103 - .L_102)
.L_102:
        /*00b0*/ 	.word	0x00000008
.L_103:


//--------------------- .nv.info._Z16compute_b_kernelP5matrxPKS_S2_iiffff --------------------------
	.section	.nv.info._Z16compute_b_kernelP5matrxPKS_S2_iiffff,"",@"SHT_CUDA_INFO"
	.sectionflags	@""
	.align	4


	//----- nvinfo : EIATTR_CUDA_API_VERSION
	.align		4
        /*0000*/ 	.byte	0x04, 0x37
        /*0002*/ 	.short	(.L_105 - .L_104)
.L_104:
        /*0004*/ 	.word	0x00000082


	//----- nvinfo : EIATTR_KPARAM_INFO
	.align		4
.L_105:
        /*0008*/ 	.byte	0x04, 0x17
        /*000a*/ 	.short	(.L_107 - .L_106)
.L_106:
        /*000c*/ 	.word	0x00000000
        /*0010*/ 	.short	0x0008
        /*0012*/ 	.short	0x002c
        /*0014*/ 	.byte	0x00, 0xf0, 0x11, 0x00


	//----- nvinfo : EIATTR_KPARAM_INFO
	.align		4
.L_107:
        /*0018*/ 	.byte	0x04, 0x17
        /*001a*/ 	.short	(.L_109 - .L_108)
.L_108:
        /*001c*/ 	.word	0x00000000
        /*0020*/ 	.short	0x0007
        /*0022*/ 	.short	0x0028
        /*0024*/ 	.byte	0x00, 0xf0, 0x11, 0x00


	//----- nvinfo : EIATTR_KPARAM_INFO
	.align		4
.L_109:
        /*0028*/ 	.byte	0x04, 0x17
        /*002a*/ 	.short	(.L_111 - .L_110)
.L_110:
        /*002c*/ 	.word	0x00000000
        /*0030*/ 	.short	0x0006
        /*0032*/ 	.short	0x0024
        /*0034*/ 	.byte	0x00, 0xf0, 0x11, 0x00


	//----- nvinfo : EIATTR_KPARAM_INFO
	.align		4
.L_111:
        /*0038*/ 	.byte	0x04, 0x17
        /*003a*/ 	.short	(.L_113 - .L_112)
.L_112:
        /*003c*/ 	.word	0x00000000
        /*0040*/ 	.short	0x0005
        /*0042*/ 	.short	0x0020
        /*0044*/ 	.byte	0x00, 0xf0, 0x11, 0x00


	//----- nvinfo : EIATTR_KPARAM_INFO
	.align		4
.L_113:
        /*0048*/ 	.byte	0x04, 0x17
        /*004a*/ 	.short	(.L_115 - .L_114)
.L_114:
        /*004c*/ 	.word	0x00000000
        /*0050*/ 	.short	0x0004
        /*0052*/ 	.short	0x001c
        /*0054*/ 	.byte	0x00, 0xf0, 0x11, 0x00


	//----- nvinfo : EIATTR_KPARAM_INFO
	.align		4
.L_115:
        /*0058*/ 	.byte	0x04, 0x17
        /*005a*/ 	.short	(.L_117 - .L_116)
.L_116:
        /*005c*/ 	.word	0x00000000
        /*0060*/ 	.short	0x0003
        /*0062*/ 	.short	0x0018
        /*0064*/ 	.byte	0x00, 0xf0, 0x11, 0x00


	//----- nvinfo : EIATTR_KPARAM_INFO
	.align		4
.L_117:
        /*0068*/ 	.byte	0x04, 0x17
        /*006a*/ 	.short	(.L_119 - .L_118)
.L_118:
        /*006c*/ 	.word	0x00000000
        /*0070*/ 	.short	0x0002
        /*0072*/ 	.short	0x0010
        /*0074*/ 	.byte	0x00, 0xf5, 0x21, 0x00


	//----- nvinfo : EIATTR_KPARAM_INFO
	.align		4
.L_119:
        /*0078*/ 	.byte	0x04, 0x17
        /*007a*/ 	.short	(.L_121 - .L_120)
.L_120:
        /*007c*/ 	.word	0x00000000
        /*0080*/ 	.short	0x0001
        /*0082*/ 	.short	0x0008
        /*0084*/ 	.byte	0x00, 0xf5, 0x21, 0x00


	//----- nvinfo : EIATTR_KPARAM_INFO
	.align		4
.L_121:
        /*0088*/ 	.byte	0x04, 0x17
        /*008a*/ 	.short	(.L_123 - .L_122)
.L_122:
        /*008c*/ 	.word	0x00000000
        /*0090*/ 	.short	0x0000
        /*0092*/ 	.short	0x0000
        /*0094*/ 	.byte	0x00, 0xf5, 0x21, 0x00


	//----- nvinfo : EIATTR_SPARSE_MMA_MASK
	.align		4
.L_123:
        /*0098*/ 	.byte	0x03, 0x50
        /*009a*/ 	.short	0x0000


	//----- nvinfo : EIATTR_MAXREG_COUNT
	.align		4
        /*009c*/ 	.byte	0x03, 0x1b
        /*009e*/ 	.short	0x00ff


	//----- nvinfo : EIATTR_MERCURY_ISA_VERSION
	.align		4
        /*00a0*/ 	.byte	0x03, 0x5f
        /*00a2*/ 	.short	0x0101


	//----- nvinfo : EIATTR_VRC_CTA_INIT_COUNT
	.align		4
        /*00a4*/ 	.byte	0x02, 0x4a
	.zero		1
	.zero		1


	//----- nvinfo : EIATTR_EXIT_INSTR_OFFSETS
	.align		4
        /*00a8*/ 	.byte	0x04, 0x1c
        /*00aa*/ 	.short	(.L_125 - .L_124)


	//   ....[0]....
.L_124:
        /*00ac*/ 	.word	0x00000100


	//   ....[1]....
        /*00b0*/ 	.word	0x00000c30


	//----- nvinfo : EIATTR_CRS_STACK_SIZE
	.align		4
.L_125:
        /*00b4*/ 	.byte	0x04, 0x1e
        /*00b6*/ 	.short	(.L_127 - .L_126)
.L_126:
        /*00b8*/ 	.word	0x00000000


	//----- nvinfo : EIATTR_CBANK_PARAM_SIZE
	.align		4
.L_127:
        /*00bc*/ 	.byte	0x03, 0x19
        /*00be*/ 	.short	0x0030


	//----- nvinfo : EIATTR_PARAM_CBANK
	.align		4
        /*00c0*/ 	.byte	0x04, 0x0a
        /*00c2*/ 	.short	(.L_129 - .L_128)
	.align		4
.L_128:
        /*00c4*/ 	.word	index@(.nv.constant0._Z16compute_b_kernelP5matrxPKS_S2_iiffff)
        /*00c8*/ 	.short	0x0380
        /*00ca*/ 	.short	0x0030


	//----- nvinfo : EIATTR_SW_WAR
	.align		4
.L_129:
        /*00cc*/ 	.byte	0x04, 0x36
        /*00ce*/ 	.short	(.L_131 - .L_130)
.L_130:
        /*00d0*/ 	.word	0x00000008
.L_131:


//--------------------- .nv.info._Z24apply_velocity_bc_kernelP5matrxS0_ii --------------------------
	.section	.nv.info._Z24apply_velocity_bc_kernelP5matrxS0_ii,"",@"SHT_CUDA_INFO"
	.sectionflags	@""
	.align	4


	//----- nvinfo : EIATTR_CUDA_API_VERSION
	.align		4
        /*0000*/ 	.byte	0x04, 0x37
        /*0002*/ 	.short	(.L_133 - .L_132)
.L_132:
        /*0004*/ 	.word	0x00000082


	//----- nvinfo : EIATTR_KPARAM_INFO
	.align		4
.L_133:
        /*0008*/ 	.byte	0x04, 0x17
        /*000a*/ 	.short	(.L_135 - .L_134)
.L_134:
        /*000c*/ 	.word	0x00000000
        /*0010*/ 	.short	0x0003
        /*0012*/ 	.short	0x0014
        /*0014*/ 	.byte	0x00, 0xf0, 0x11, 0x00


	//----- nvinfo : EIATTR_KPARAM_INFO
	.align		4
.L_135:
        /*0018*/ 	.byte	0x04, 0x17
        /*001a*/ 	.short	(.L_137 - .L_136)
.L_136:
        /*001c*/ 	.word	0x00000000
        /*0020*/ 	.short	0x0002
        /*0022*/ 	.short	0x0010
        /*0024*/ 	.byte	0x00, 0xf0, 0x11, 0x00


	//----- nvinfo : EIATTR_KPARAM_INFO
	.align		4
.L_137:
        /*0028*/ 	.byte	0x04, 0x17
        /*002a*/ 	.short	(.L_139 - .L_138)
.L_138:
        /*002c*/ 	.word	0x00000000
        /*0030*/ 	.short	0x0001
        /*0032*/ 	.short	0x0008
        /*0034*/ 	.byte	0x00, 0xf5, 0x21, 0x00


	//----- nvinfo : EIATTR_KPARAM_INFO
	.align		4
.L_139:
        /*0038*/ 	.byte	0x04, 0x17
        /*003a*/ 	.short	(.L_141 - .L_140)
.L_140:
        /*003c*/ 	.word	0x00000000
        /*0040*/ 	.short	0x0000
        /*0042*/ 	.short	0x0000
        /*0044*/ 	.byte	0x00, 0xf5, 0x21, 0x00


	//----- nvinfo : EIATTR_SPARSE_MMA_MASK
	.align		4
.L_141:
        /*0048*/ 	.byte	0x03, 0x50
        /*004a*/ 	.short	0x0000


	//----- nvinfo : EIATTR_MAXREG_COUNT
	.align		4
        /*004c*/ 	.byte	0x03, 0x1b
        /*004e*/ 	.short	0x00ff


	//----- nvinfo : EIATTR_MERCURY_ISA_VERSION
	.align		4
        /*0050*/ 	.byte	0x03, 0x5f
        /*0052*/ 	.short	0x0101


	//----- nvinfo : EIATTR_VRC_CTA_INIT_COUNT
	.align		4
        /*0054*/ 	.byte	0x02, 0x4a
	.zero		1
	.zero		1


	//----- nvinfo : EIATTR_EXIT_INSTR_OFFSETS
	.align		4
        /*0058*/ 	.byte	0x04, 0x1c
        /*005a*/ 	.short	(.L_143 - .L_142)


	//   ....[0]....
.L_142:
        /*005c*/ 	.word	0x000001f0


	//   ....[1]....
        /*0060*/ 	.word	0x000002a0


	//   ....[2]....
        /*0064*/ 	.word	0x000002d0


	//   ....[3]....
        /*0068*/ 	.word	0x000003b0


	//----- nvinfo : EIATTR_CRS_STACK_SIZE
	.align		4
.L_143:
        /*006c*/ 	.byte	0x04, 0x1e
        /*006e*/ 	.short	(.L_145 - .L_144)
.L_144:
        /*0070*/ 	.word	0x00000000


	//----- nvinfo : EIATTR_CBANK_PARAM_SIZE
	.align		4
.L_145:
        /*0074*/ 	.byte	0x03, 0x19
        /*0076*/ 	.short	0x0018


	//----- nvinfo : EIATTR_PARAM_CBANK
	.align		4
        /*0078*/ 	.byte	0x04, 0x0a
        /*007a*/ 	.short	(.L_147 - .L_146)
	.align		4
.L_146:
        /*007c*/ 	.word	index@(.nv.constant0._Z24apply_velocity_bc_kernelP5matrxS0_ii)
        /*0080*/ 	.short	0x0380
        /*0082*/ 	.short	0x0018


	//----- nvinfo : EIATTR_SW_WAR
	.align		4
.L_147:
        /*0084*/ 	.byte	0x04, 0x36
        /*0086*/ 	.short	(.L_149 - .L_148)
.L_148:
        /*0088*/ 	.word	0x00000008
.L_149:


//--------------------- .nv.info._Z24apply_pressure_bc_kernelP5matrxii --------------------------
	.section	.nv.info._Z24apply_pressure_bc_kernelP5matrxii,"",@"SHT_CUDA_INFO"
	.sectionflags	@""
	.align	4


	//----- nvinfo : EIATTR_CUDA_API_VERSION
	.align		4
        /*0000*/ 	.byte	0x04, 0x37
        /*0002*/ 	.short	(.L_151 - .L_150)
.L_150:
        /*0004*/ 	.word	0x00000082


	//----- nvinfo : EIATTR_KPARAM_INFO
	.align		4
.L_151:
        /*0008*/ 	.byte	0x04, 0x17
        /*000a*/ 	.short	(.L_153 - .L_152)
.L_152:
        /*000c*/ 	.word	0x00000000
        /*0010*/ 	.short	0x0002
        /*0012*/ 	.short	0x000c
        /*0014*/ 	.byte	0x00, 0xf0, 0x11, 0x00


	//----- nvinfo : EIATTR_KPARAM_INFO
	.align		4
.L_153:
        /*0018*/ 	.byte	0x04, 0x17
        /*001a*/ 	.short	(.L_155 - .L_154)
.L_154:
        /*001c*/ 	.word	0x00000000
        /*0020*/ 	.short	0x0001
        /*0022*/ 	.short	0x0008
        /*0024*/ 	.byte	0x00, 0xf0, 0x11, 0x00


	//----- nvinfo : EIATTR_KPARAM_INFO
	.align		4
.L_155:
        /*0028*/ 	.byte	0x04, 0x17
        /*002a*/ 	.short	(.L_157 - .L_156)
.L_156:
        /*002c*/ 	.word	0x00000000
        /*0030*/ 	.short	0x0000
        /*0032*/ 	.short	0x0000
        /*0034*/ 	.byte	0x00, 0xf5, 0x21, 0x00


	//----- nvinfo : EIATTR_SPARSE_MMA_MASK
	.align		4
.L_157:
        /*0038*/ 	.byte	0x03, 0x50
        /*003a*/ 	.short	0x0000


	//----- nvinfo : EIATTR_MAXREG_COUNT
	.align		4
        /*003c*/ 	.byte	0x03, 0x1b
        /*003e*/ 	.short	0x00ff


	//----- nvinfo : EIATTR_MERCURY_ISA_VERSION
	.align		4
        /*0040*/ 	.byte	0x03, 0x5f
        /*0042*/ 	.short	0x0101


	//----- nvinfo : EIATTR_VRC_CTA_INIT_COUNT
	.align		4
        /*0044*/ 	.byte	0x02, 0x4a
	.zero		1
	.zero		1


	//----- nvinfo : EIATTR_EXIT_INSTR_OFFSETS
	.align		4
        /*0048*/ 	.byte	0x04, 0x1c
        /*004a*/ 	.short	(.L_159 - .L_158)


	//   ....[0]....
.L_158:
        /*004c*/ 	.word	0x00000290


	//   ....[1]....
        /*0050*/ 	.word	0x00000380


	//   ....[2]....
        /*0054*/ 	.word	0x000003f0


	//----- nvinfo : EIATTR_CRS_STACK_SIZE
	.align		4
.L_159:
        /*0058*/ 	.byte	0x04, 0x1e
        /*005a*/ 	.short	(.L_161 - .L_160)
.L_160:
        /*005c*/ 	.word	0x00000000


	//----- nvinfo : EIATTR_CBANK_PARAM_SIZE
	.align		4
.L_161:
        /*0060*/ 	.byte	0x03, 0x19
        /*0062*/ 	.short	0x0010


	//----- nvinfo : EIATTR_PARAM_CBANK
	.align		4
        /*0064*/ 	.byte	0x04, 0x0a
        /*0066*/ 	.short	(.L_163 - .L_162)
	.align		4
.L_162:
        /*0068*/ 	.word	index@(.nv.constant0._Z24apply_pressure_bc_kernelP5matrxii)
        /*006c*/ 	.short	0x0380
        /*006e*/ 	.short	0x0010


	//----- nvinfo : EIATTR_SW_WAR
	.align		4
.L_163:
        /*0070*/ 	.byte	0x04, 0x36
        /*0072*/ 	.short	(.L_165 - .L_164)
.L_164:
        /*0074*/ 	.word	0x00000008
.L_165:


//--------------------- .nv.info._Z18init_matrix_structP5matrxPfii --------------------------
	.section	.nv.info._Z18init_matrix_structP5matrxPfii,"",@"SHT_CUDA_INFO"
	.sectionflags	@""
	.align	4


	//----- nvinfo : EIATTR_CUDA_API_VERSION
	.align		4
        /*0000*/ 	.byte	0x04, 0x37
        /*0002*/ 	.short	(.L_167 - .L_166)
.L_166:
        /*0004*/ 	.word	0x00000082


	//----- nvinfo : EIATTR_KPARAM_INFO
	.align		4
.L_167:
        /*0008*/ 	.byte	0x04, 0x17
        /*000a*/ 	.short	(.L_169 - .L_168)
.L_168:
        /*000c*/ 	.word	0x00000000
        /*0010*/ 	.short	0x0003
        /*0012*/ 	.short	0x0014
        /*0014*/ 	.byte	0x00, 0xf0, 0x11, 0x00


	//----- nvinfo : EIATTR_KPARAM_INFO
	.align		4
.L_169:
        /*0018*/ 	.byte	0x04, 0x17
        /*001a*/ 	.short	(.L_171 - .L_170)
.L_170:
        /*001c*/ 	.word	0x00000000
        /*0020*/ 	.short	0x0002
        /*0022*/ 	.short	0x0010
        /*0024*/ 	.byte	0x00, 0xf0, 0x11, 0x00


	//----- nvinfo : EIATTR_KPARAM_INFO
	.align		4
.L_171:
        /*0028*/ 	.byte	0x04, 0x17
        /*002a*/ 	.short	(.L_173 - .L_172)
.L_172:
        /*002c*/ 	.word	0x00000000
        /*0030*/ 	.short	0x0001
        /*0032*/ 	.short	0x0008
        /*0034*/ 	.byte	0x00, 0xf5, 0x21, 0x00


	//----- nvinfo : EIATTR_KPARAM_INFO
	.align		4
.L_173:
        /*0038*/ 	.byte	0x04, 0x17
        /*003a*/ 	.short	(.L_175 - .L_174)
.L_174:
        /*003c*/ 	.word	0x00000000
        /*0040*/ 	.short	0x0000
        /*0042*/ 	.short	0x0000
        /*0044*/ 	.byte	0x00, 0xf5, 0x21, 0x00


	//----- nvinfo : EIATTR_SPARSE_MMA_MASK
	.align		4
.L_175:
        /*0048*/ 	.byte	0x03, 0x50
        /*004a*/ 	.short	0x0000


	//----- nvinfo : EIATTR_MAXREG_COUNT
	.align		4
        /*004c*/ 	.byte	0x03, 0x1b
        /*004e*/ 	.short	0x00ff


	//----- nvinfo : EIATTR_MERCURY_ISA_VERSION
	.align		4
        /*0050*/ 	.byte	0x03, 0x5f
        /*0052*/ 	.short	0x0101


	//----- nvinfo : EIATTR_VRC_CTA_INIT_COUNT
	.align		4
        /*0054*/ 	.byte	0x02, 0x4a
	.zero		1
	.zero		1


	//----- nvinfo : EIATTR_EXIT_INSTR_OFFSETS
	.align		4
        /*0058*/ 	.byte	0x04, 0x1c
        /*005a*/ 	.short	(.L_177 - .L_176)


	//   ....[0]....
.L_176:
        /*005c*/ 	.word	0x00000070


	//----- nvinfo : EIATTR_CBANK_PARAM_SIZE
	.align		4
.L_177:
        /*0060*/ 	.byte	0x03, 0x19
        /*0062*/ 	.short	0x0018


	//----- nvinfo : EIATTR_PARAM_CBANK
	.align		4
        /*0064*/ 	.byte	0x04, 0x0a
        /*0066*/ 	.short	(.L_179 - .L_178)
	.align		4
.L_178:
        /*0068*/ 	.word	index@(.nv.constant0._Z18init_matrix_structP5matrxPfii)
        /*006c*/ 	.short	0x0380
        /*006e*/ 	.short	0x0018


	//----- nvinfo : EIATTR_SW_WAR
	.align		4
.L_179:
        /*0070*/ 	.byte	0x04, 0x36
        /*0072*/ 	.short	(.L_181 - .L_180)
.L_180:
        /*0074*/ 	.word	0x00000008
.L_181:


//--------------------- .nv.callgraph             --------------------------
	.section	.nv.callgraph,"",@"SHT_CUDA_CALLGRAPH"
	.align	4
	.sectionentsize	8
	.align		4
        /*0000*/ 	.word	0x00000000
	.align		4
        /*0004*/ 	.word	0xffffffff
	.align		4
        /*0008*/ 	.word	0x00000000
	.align		4
        /*000c*/ 	.word	0xfffffffe
	.align		4
        /*0010*/ 	.word	0x00000000
	.align		4
        /*0014*/ 	.word	0xfffffffd
	.align		4
        /*0018*/ 	.word	0x00000000
	.align		4
        /*001c*/ 	.word	0xfffffffc


//--------------------- .text._Z18compute_u_v_kernelPK5matrxPS_S2_S1_S1_iifffff --------------------------
	.section	.text._Z18compute_u_v_kernelPK5matrxPS_S2_S1_S1_iifffff,"ax",@progbits
	.align	128
        .global         _Z18compute_u_v_kernelPK5matrxPS_S2_S1_S1_iifffff
        .type           _Z18compute_u_v_kernelPK5matrxPS_S2_S1_S1_iifffff,@function
        .size           _Z18compute_u_v_kernelPK5matrxPS_S2_S1_S1_iifffff,(.L_x_75 - _Z18compute_u_v_kernelPK5matrxPS_S2_S1_S1_iifffff)
        .other          _Z18compute_u_v_kernelPK5matrxPS_S2_S1_S1_iifffff,@"STO_CUDA_ENTRY STV_DEFAULT"
_Z18compute_u_v_kernelPK5matrxPS_S2_S1_S1_iifffff:
.text._Z18compute_u_v_kernelPK5matrxPS_S2_S1_S1_iifffff:
[----:B------:R-:W-:Y:S01]  /*0000*/  LDC R1, c[0x0][0x37c] ;  /* 0x0000df00ff017b82 */ /* 0x000fe20000000800 */
[----:B------:R-:W0:Y:S07]  /*0010*/  S2R R0, SR_TID.Y ;  /* 0x0000000000007919 */ /* 0x000e2e0000002200 */
[----:B------:R-:W1:Y:S01]  /*0020*/  LDC R16, c[0x0][0x360] ;  /* 0x0000d800ff107b82 */ /* 0x000e620000000800 */
[----:B------:R-:W2:Y:S01]  /*0030*/  LDCU.64 UR4, c[0x0][0x3a8] ;  /* 0x00007500ff0477ac */ /* 0x000ea20008000a00 */
[----:B------:R-:W1:Y:S06]  /*0040*/  S2R R3, SR_TID.X ;  /* 0x0000000000037919 */ /* 0x000e6c0000002100 */
[----:B------:R-:W0:Y:S08]  /*0050*/  S2UR UR7, SR_CTAID.Y ;  /* 0x00000000000779c3 */ /* 0x000e300000002600 */
[----:B------:R-:W0:Y:S01]  /*0060*/  LDC R7, c[0x0][0x364] ;  /* 0x0000d900ff077b82 */ /* 0x000e220000000800 */
[----:B--2---:R-:W-:-:S02]  /*0070*/  UIADD3 UR5, UPT, UPT, UR5, -0x1, URZ ;  /* 0xffffffff05057890 */ /* 0x004fc4000fffe0ff */
[----:B------:R-:W-:-:S05]  /*0080*/  UIADD3 UR4, UPT, UPT, UR4, -0x1, URZ ;  /* 0xffffffff04047890 */ /* 0x000fca000fffe0ff */
[----:B------:R-:W1:Y:S01]  /*0090*/  S2UR UR6, SR_CTAID.X ;  /* 0x00000000000679c3 */ /* 0x000e620000002500 */
[----:B0-----:R-:W-:-:S04]  /*00a0*/  IMAD R7, R7, UR7, R0 ;  /* 0x0000000707077c24 */ /* 0x001fc8000f8e0200 */
[----:B------:R-:W-:Y:S02]  /*00b0*/  VIADD R5, R7, 0x1 ;  /* 0x0000000107057836 */ /* 0x000fe40000000000 */
[----:B-1----:R-:W-:-:S03]  /*00c0*/  IMAD R16, R16, UR6, R3 ;  /* 0x0000000610107c24 */ /* 0x002fc6000f8e0203 */
[----:B------:R-:W-:Y:S01]  /*00d0*/  ISETP.GE.AND P0, PT, R5, UR5, PT ;  /* 0x0000000505007c0c */ /* 0x000fe2000bf06270 */
[----:B------:R-:W-:-:S05]  /*00e0*/  VIADD R4, R16, 0x1 ;  /* 0x0000000110047836 */ /* 0x000fca0000000000 */
[----:B------:R-:W-:-:S13]  /*00f0*/  ISETP.GE.OR P0, PT, R4, UR4, P0 ;  /* 0x0000000404007c0c */ /* 0x000fda0008706670 */
[----:B------:R-:W-:Y:S05]  /*0100*/  @P0 EXIT ;  /* 0x000000000000094d */ /* 0x000fea0003800000 */
[----:B------:R-:W0:Y:S01]  /*0110*/  LDC.64 R20, c[0x0][0x398] ;  /* 0x0000e600ff147b82 */ /* 0x000e220000000a00 */
[----:B------:R-:W0:Y:S07]  /*0120*/  LDCU.64 UR4, c[0x0][0x358] ;  /* 0x00006b00ff0477ac */ /* 0x000e2e0008000a00 */
[----:B------:R-:W1:Y:S08]  /*0130*/  LDC.64 R22, c[0x0][0x3a0] ;  /* 0x0000e800ff167b82 */ /* 0x000e700000000a00 */
[----:B------:R-:W2:Y:S01]  /*0140*/  LDC R8, c[0x0][0x3b0] ;  /* 0x0000ec00ff087b82 */ /* 0x000ea20000000800 */
[----:B0-----:R-:W3:Y:S04]  /*0150*/  LDG.E R2, desc[UR4][R20.64] ;  /* 0x0000000414027981 */ /* 0x001ee8000c1e1900 */
[----:B------:R-:W4:Y:S04]  /*0160*/  LDG.E.64 R18, desc[UR4][R20.64+0x8] ;  /* 0x0000080414127981 */ /* 0x000f28000c1e1b00 */
[----:B-1----:R-:W2:Y:S04]  /*0170*/  LDG.E R0, desc[UR4][R22.64] ;  /* 0x0000000416007981 */ /* 0x002ea8000c1e1900 */
[----:B------:R-:W2:Y:S01]  /*0180*/  LDG.E.64 R10, desc[UR4][R22.64+0x8] ;  /* 0x00000804160a7981 */ /* 0x000ea2000c1e1b00 */
[----:B---3--:R-:W-:-:S04]  /*0190*/  IMAD R15, R5, R2, R4 ;  /* 0x00000002050f7224 */ /* 0x008fc800078e0204 */
[----:B----4-:R-:W-:-:S05]  /*01a0*/  IMAD.WIDE R14, R15, 0x4, R18 ;  /* 0x000000040f0e7825 */ /* 0x010fca00078e0212 */
[----:B------:R-:W3:Y:S04]  /*01b0*/  LDG.E R30, desc[UR4][R14.64] ;  /* 0x000000040e1e7981 */ /* 0x000ee8000c1e1900 */
[----:B------:R-:W3:Y:S01]  /*01c0*/  LDG.E R9, desc[UR4][R14.64+-0x4] ;  /* 0xfffffc040e097981 */ /* 0x000ee2000c1e1900 */
[----:B--2---:R-:W-:-:S04]  /*01d0*/  IMAD R13, R5, R0, R4 ;  /* 0x00000000050d7224 */ /* 0x004fc800078e0204 */
[----:B------:R-:W-:-:S05]  /*01e0*/  IMAD.WIDE R12, R13, 0x4, R10 ;  /* 0x000000040d0c7825 */ /* 0x000fca00078e020a */
[----:B------:R0:W5:Y:S01]  /*01f0*/  LDG.E R0, desc[UR4][R12.64] ;  /* 0x000000040c007981 */ /* 0x000162000c1e1900 */
[----:B------:R-:W1:Y:S01]  /*0200*/  MUFU.RCP R3, R8 ;  /* 0x0000000800037308 */ /* 0x000e620000001000 */
[----:B------:R-:W-:Y:S01]  /*0210*/  BSSY.RECONVERGENT B0, `(.L_x_0) ;  /* 0x000000e000007945 */ /* 0x000fe20003800200 */
[----:B-1----:R-:W-:-:S04]  /*0220*/  FFMA R6, R3, -R8, 1 ;  /* 0x3f80000003067423 */ /* 0x002fc80000000808 */
[----:B------:R-:W-:Y:S01]  /*0230*/  FFMA R6, R3, R6, R3 ;  /* 0x0000000603067223 */ /* 0x000fe20000000003 */
[----:B---3--:R-:W-:-:S04]  /*0240*/  FADD R11, R30, -R9 ;  /* 0x800000091e0b7221 */ /* 0x008fc80000000000 */
[----:B------:R-:W1:Y:S01]  /*0250*/  FCHK P0, R11, R8 ;  /* 0x000000080b007302 */ /* 0x000e620000000000 */
[----:B------:R-:W-:-:S04]  /*0260*/  FFMA R31, R11, R6, RZ ;  /* 0x000000060b1f7223 */ /* 0x000fc800000000ff */
[----:B------:R-:W-:-:S04]  /*0270*/  FFMA R3, R31, -R8, R11 ;  /* 0x800000081f037223 */ /* 0x000fc8000000000b */
[----:B------:R-:W-:Y:S01]  /*0280*/  FFMA R31, R6, R3, R31 ;  /* 0x00000003061f7223 */ /* 0x000fe2000000001f */
[----:B01----:R-:W-:Y:S06]  /*0290*/  @!P0 BRA `(.L_x_1) ;  /* 0x0000000000148947 */ /* 0x003fec0003800000 */
[----:B------:R-:W0:Y:S01]  /*02a0*/  LDCU UR6, c[0x0][0x3b0] ;  /* 0x00007600ff0677ac */ /* 0x000e220008000800 */
[----:B------:R-:W-:Y:S01]  /*02b0*/  MOV R10, 0x2e0 ;  /* 0x000002e0000a7802 */ /* 0x000fe20000000f00 */
[----:B0-----:R-:W-:-:S07]  /*02c0*/  IMAD.U32 R6, RZ, RZ, UR6 ;  /* 0x00000006ff067e24 */ /* 0x001fce000f8e00ff */
[----:B-----5:R-:W-:Y:S05]  /*02d0*/  CALL.REL.NOINC `($__internal_1_$__cuda_sm3x_div_rn_noftz_f32_slowpath) ;  /* 0x0000001800707944 */ /* 0x020fea0003c00000 */
[----:B------:R-:W-:-:S07]  /*02e0*/  MOV R31, R6 ;  /* 0x00000006001f7202 */ /* 0x000fce0000000f00 */
.L_x_1:
[----:B------:R-:W-:Y:S05]  /*02f0*/  BSYNC.RECONVERGENT B0 ;  /* 0x0000000000007941 */ /* 0x000fea0003800200 */
.L_x_0:
[----:B------:R-:W-:Y:S01]  /*0300*/  IMAD R3, R7, R2, R4 ;  /* 0x0000000207037224 */ /* 0x000fe200078e0204 */
[----:B------:R-:W0:Y:S03]  /*0310*/  LDC R10, c[0x0][0x3b4] ;  /* 0x0000ed00ff0a7b82 */ /* 0x000e260000000800 */
[----:B------:R-:W-:-:S05]  /*0320*/  IMAD.WIDE R18, R3, 0x4, R18 ;  /* 0x0000000403127825 */ /* 0x000fca00078e0212 */
[----:B------:R-:W2:Y:S01]  /*0330*/  LDG.E R3, desc[UR4][R18.64] ;  /* 0x0000000412037981 */ /* 0x000ea2000c1e1900 */
[----:B------:R-:W-:Y:S01]  /*0340*/  BSSY.RECONVERGENT B0, `(.L_x_2) ;  /* 0x000000f000007945 */ /* 0x000fe20003800200 */
[----:B0-----:R-:W0:Y:S02]  /*0350*/  MUFU.RCP R6, R10 ;  /* 0x0000000a00067308 */ /* 0x001e240000001000 */
[----:B0-----:R-:W-:-:S04]  /*0360*/  FFMA R13, R6, -R10, 1 ;  /* 0x3f800000060d7423 */ /* 0x001fc8000000080a */
[----:B------:R-:W-:Y:S01]  /*0370*/  FFMA R6, R6, R13, R6 ;  /* 0x0000000d06067223 */ /* 0x000fe20000000006 */
[----:B--2---:R-:W-:-:S04]  /*0380*/  FADD R11, R30, -R3 ;  /* 0x800000031e0b7221 */ /* 0x004fc80000000000 */
[----:B------:R-:W0:Y:S01]  /*0390*/  FCHK P0, R11, R10 ;  /* 0x0000000a0b007302 */ /* 0x000e220000000000 */
[----:B------:R-:W-:-:S04]  /*03a0*/  FFMA R13, R11, R6, RZ ;  /* 0x000000060b0d7223 */ /* 0x000fc800000000ff */
[----:B------:R-:W-:-:S04]  /*03b0*/  FFMA R8, R13, -R10, R11 ;  /* 0x8000000a0d087223 */ /* 0x000fc8000000000b */
[----:B------:R-:W-:Y:S01]  /*03c0*/  FFMA R13, R6, R8, R13 ;  /* 0x00000008060d7223 */ /* 0x000fe2000000000d */
[----:B0-----:R-:W-:Y:S06]  /*03d0*/  @!P0 BRA `(.L_x_3) ;  /* 0x0000000000148947 */ /* 0x001fec0003800000 */
[----:B------:R-:W0:Y:S01]  /*03e0*/  LDCU UR6, c[0x0][0x3b4] ;  /* 0x00007680ff0677ac */ /* 0x000e220008000800 */
[----:B------:R-:W-:Y:S01]  /*03f0*/  MOV R10, 0x420 ;  /* 0x00000420000a7802 */ /* 0x000fe20000000f00 */
[----:B0-----:R-:W-:-:S07]  /*0400*/  IMAD.U32 R6, RZ, RZ, UR6 ;  /* 0x00000006ff067e24 */ /* 0x001fce000f8e00ff */
[----:B-----5:R-:W-:Y:S05]  /*0410*/  CALL.REL.NOINC `($__internal_1_$__cuda_sm3x_div_rn_noftz_f32_slowpath) ;  /* 0x0000001800207944 */ /* 0x020fea0003c00000 */
[----:B------:R-:W-:-:S07]  /*0420*/  IMAD.MOV.U32 R13, RZ, RZ, R6 ;  /* 0x000000ffff0d7224 */ /* 0x000fce00078e0006 */
.L_x_3:
[----:B------:R-:W-:Y:S05]  /*0430*/  BSYNC.RECONVERGENT B0 ;  /* 0x0000000000007941 */ /* 0x000fea0003800200 */
.L_x_2:
[----:B------:R-:W0:Y:S01]  /*0440*/  LDC.64 R10, c[0x0][0x380] ;  /* 0x0000e000ff0a7b82 */ /* 0x000e220000000a00 */
[----:B------:R-:W1:Y:S01]  /*0450*/  LDCU UR6, c[0x0][0x3b0] ;  /* 0x00007600ff0677ac */ /* 0x000e620008000800 */
[----:B0-----:R-:W2:Y:S04]  /*0460*/  LDG.E R6, desc[UR4][R10.64] ;  /* 0x000000040a067981 */ /* 0x001ea8000c1e1900 */
[----:B------:R-:W3:Y:S01]  /*0470*/  LDG.E.64 R18, desc[UR4][R10.64+0x8] ;  /* 0x000008040a127981 */ /* 0x000ee2000c1e1b00 */
[----:B------:R-:W-:Y:S02]  /*0480*/  IMAD.MOV.U32 R20, RZ, RZ, 0x1 ;  /* 0x00000001ff147424 */ /* 0x000fe400078e00ff */
[----:B--2---:R-:W-:-:S05]  /*0490*/  IMAD R6, R5, R6, R16 ;  /* 0x0000000605067224 */ /* 0x004fca00078e0210 */
[----:B------:R-:W-:-:S05]  /*04a0*/  IADD3 R17, PT, PT, R6, 0x2, RZ ;  /* 0x0000000206117810 */ /* 0x000fca0007ffe0ff */
[----:B---3--:R-:W-:-:S05]  /*04b0*/  IMAD.WIDE R16, R17, 0x4, R18 ;  /* 0x0000000411107825 */ /* 0x008fca00078e0212 */
[----:B------:R-:W2:Y:S04]  /*04c0*/  LDG.E R6, desc[UR4][R16.64] ;  /* 0x0000000410067981 */ /* 0x000ea8000c1e1900 */
[----:B------:R-:W2:Y:S01]  /*04d0*/  LDG.E R23, desc[UR4][R16.64+-0x8] ;  /* 0xfffff80410177981 */ /* 0x000ea2000c1e1900 */
[----:B-1----:R-:W0:Y:S01]  /*04e0*/  F2F.F64.F32 R18, UR6 ;  /* 0x0000000600127d10 */ /* 0x002e220008201800 */
[----:B------:R-:W-:Y:S01]  /*04f0*/  BSSY.RECONVERGENT B0, `(.L_x_4) ;  /* 0x0000016000007945 */ /* 0x000fe20003800200 */
[----:B0-----:R-:W-:-:S06]  /*0500*/  DADD R18, R18, R18 ;  /* 0x0000000012127229 */ /* 0x001fcc0000000012 */
[----:B------:R-:W0:Y:S02]  /*0510*/  MUFU.RCP64H R21, R19 ;  /* 0x0000001300157308 */ /* 0x000e240000001800 */
[----:B0-----:R-:W-:-:S08]  /*0520*/  DFMA R10, -R18, R20, 1 ;  /* 0x3ff00000120a742b */ /* 0x001fd00000000114 */
[----:B------:R-:W-:-:S08]  /*0530*/  DFMA R10, R10, R10, R10 ;  /* 0x0000000a0a0a722b */ /* 0x000fd0000000000a */
[----:B------:R-:W-:Y:S01]  /*0540*/  DFMA R10, R20, R10, R20 ;  /* 0x0000000a140a722b */ /* 0x000fe20000000014 */
[----:B--2---:R-:W-:-:S07]  /*0550*/  FADD R6, R6, -R23 ;  /* 0x8000001706067221 */ /* 0x004fce0000000000 */
[----:B------:R-:W-:Y:S01]  /*0560*/  DFMA R22, -R18, R10, 1 ;  /* 0x3ff000001216742b */ /* 0x000fe2000000010a */
[----:B------:R-:W0:Y:S07]  /*0570*/  F2F.F64.F32 R20, R6 ;  /* 0x0000000600147310 */ /* 0x000e2e0000201800 */
[----:B------:R-:W-:-:S08]  /*0580*/  DFMA R22, R10, R22, R10 ;  /* 0x000000160a16722b */ /* 0x000fd0000000000a */
[----:B0-----:R-:W-:Y:S01]  /*0590*/  DMUL R40, R20, R22 ;  /* 0x0000001614287228 */ /* 0x001fe20000000000 */
[----:B------:R-:W-:-:S07]  /*05a0*/  FSETP.GEU.AND P1, PT, |R21|, 6.5827683646048100446e-37, PT ;  /* 0x036000001500780b */ /* 0x000fce0003f2e200 */
[----:B------:R-:W-:-:S08]  /*05b0*/  DFMA R10, -R18, R40, R20 ;  /* 0x00000028120a722b */ /* 0x000fd00000000114 */
[----:B------:R-:W-:-:S10]  /*05c0*/  DFMA R40, R22, R10, R40 ;  /* 0x0000000a1628722b */ /* 0x000fd40000000028 */
[----:B------:R-:W-:-:S05]  /*05d0*/  FFMA R8, RZ, R19, R41 ;  /* 0x00000013ff087223 */ /* 0x000fca0000000029 */
[----:B------:R-:W-:-:S13]  /*05e0*/  FSETP.GT.AND P0, PT, |R8|, 1.469367938527859385e-39, PT ;  /* 0x001000000800780b */ /* 0x000fda0003f04200 */
[----:B------:R-:W-:Y:S05]  /*05f0*/  @P0 BRA P1, `(.L_x_5) ;  /* 0x0000000000140947 */ /* 0x000fea0000800000 */
[----:B------:R-:W-:Y:S01]  /*0600*/  IMAD.MOV.U32 R24, RZ, RZ, R18 ;  /* 0x000000ffff187224 */ /* 0x000fe200078e0012 */
[----:B------:R-:W-:Y:S02]  /*0610*/  MOV R25, R19 ;  /* 0x0000001300197202 */ /* 0x000fe40000000f00 */
[----:B------:R-:W-:-:S07]  /*0620*/  MOV R6, 0x640 ;  /* 0x0000064000067802 */ /* 0x000fce0000000f00 */
[----:B-----5:R-:W-:Y:S05]  /*0630*/  CALL.REL.NOINC `($__internal_0_$__cuda_sm20_div_rn_f64_full) ;  /* 0x00000010001c7944 */ /* 0x020fea0003c00000 */
[----:B------:R-:W-:-:S07]  /*0640*/  IMAD.MOV.U32 R40, RZ, RZ, R8 ;  /* 0x000000ffff287224 */ /* 0x000fce00078e0008 */
.L_x_5:
[----:B------:R-:W-:Y:S05]  /*0650*/  BSYNC.RECONVERGENT B0 ;  /* 0x0000000000007941 */ /* 0x000fea0003800200 */
.L_x_4:
[----:B------:R-:W2:Y:S01]  /*0660*/  LDG.E R6, desc[UR4][R14.64+0x4] ;  /* 0x000004040e067981 */ /* 0x000ea2000c1e1900 */
[----:B------:R-:W0:Y:S01]  /*0670*/  LDC R16, c[0x0][0x3b0] ;  /* 0x0000ec00ff107b82 */ /* 0x000e220000000800 */
[----:B------:R-:W-:Y:S01]  /*0680*/  IMAD.MOV.U32 R22, RZ, RZ, 0x1 ;  /* 0x00000001ff167424 */ /* 0x000fe200078e00ff */
[----:B------:R-:W1:Y:S01]  /*0690*/  F2F.F64.F32 R36, R30 ;  /* 0x0000001e00247310 */ /* 0x000e620000201800 */
[----:B------:R-:W-:Y:S07]  /*06a0*/  BSSY.RECONVERGENT B0, `(.L_x_6) ;  /* 0x000001c000007945 */ /* 0x000fee0003800200 */
[----:B------:R-:W-:Y:S01]  /*06b0*/  F2F.F32.F64 R29, R40 ;  /* 0x00000028001d7310 */ /* 0x000fe20000301000 */
[----:B-1----:R-:W-:Y:S01]  /*06c0*/  DADD R36, R36, R36 ;  /* 0x0000000024247229 */ /* 0x002fe20000000024 */
[----:B0-----:R-:W-:-:S06]  /*06d0*/  FMUL R16, R16, R16 ;  /* 0x0000001010107220 */ /* 0x001fcc0000400000 */
[----:B------:R-:W0:Y:S08]  /*06e0*/  F2F.F64.F32 R16, R16 ;  /* 0x0000001000107310 */ /* 0x000e300000201800 */
[----:B0-----:R-:W0:Y:S02]  /*06f0*/  MUFU.RCP64H R23, R17 ;  /* 0x0000001100177308 */ /* 0x001e240000001800 */
[----:B0-----:R-:W-:-:S08]  /*0700*/  DFMA R20, -R16, R22, 1 ;  /* 0x3ff000001014742b */ /* 0x001fd00000000116 */
[----:B------:R-:W-:-:S08]  /*0710*/  DFMA R20, R20, R20, R20 ;  /* 0x000000141414722b */ /* 0x000fd00000000014 */
[----:B------:R-:W-:Y:S02]  /*0720*/  DFMA R22, R22, R20, R22 ;  /* 0x000000141616722b */ /* 0x000fe40000000016 */
[----:B------:R-:W-:Y:S08]  /*0730*/  F2F.F64.F32 R20, R9 ;  /* 0x0000000900147310 */ /* 0x000ff00000201800 */
[----:B--2---:R-:W0:Y:S02]  /*0740*/  F2F.F64.F32 R10, R6 ;  /* 0x00000006000a7310 */ /* 0x004e240000201800 */
[----:B0-----:R-:W-:-:S02]  /*0750*/  DADD R24, R10, -R36 ;  /* 0x000000000a187229 */ /* 0x001fc40000000824 */
[----:B------:R-:W-:-:S06]  /*0760*/  DFMA R10, -R16, R22, 1 ;  /* 0x3ff00000100a742b */ /* 0x000fcc0000000116 */
[----:B------:R-:W-:Y:S02]  /*0770*/  DADD R20, R24, R20 ;  /* 0x0000000018147229 */ /* 0x000fe40000000014 */
[----:B------:R-:W-:-:S08]  /*0780*/  DFMA R10, R22, R10, R22 ;  /* 0x0000000a160a722b */ /* 0x000fd00000000016 */
[----:B------:R-:W-:Y:S01]  /*0790*/  DMUL R32, R20, R10 ;  /* 0x0000000a14207228 */ /* 0x000fe20000000000 */
[----:B------:R-:W-:-:S07]  /*07a0*/  FSETP.GEU.AND P1, PT, |R21|, 6.5827683646048100446e-37, PT ;  /* 0x036000001500780b */ /* 0x000fce0003f2e200 */
[----:B------:R-:W-:-:S08]  /*07b0*/  DFMA R22, -R16, R32, R20 ;  /* 0x000000201016722b */ /* 0x000fd00000000114 */
[----:B------:R-:W-:-:S10]  /*07c0*/  DFMA R32, R10, R22, R32 ;  /* 0x000000160a20722b */ /* 0x000fd40000000020 */
[----:B------:R-:W-:-:S05]  /*07d0*/  FFMA R6, RZ, R17, R33 ;  /* 0x00000011ff067223 */ /* 0x000fca0000000021 */
[----:B------:R-:W-:-:S13]  /*07e0*/  FSETP.GT.AND P0, PT, |R6|, 1.469367938527859385e-39, PT ;  /* 0x001000000600780b */ /* 0x000fda0003f04200 */
[----:B------:R-:W-:Y:S05]  /*07f0*/  @P0 BRA P1, `(.L_x_7) ;  /* 0x0000000000180947 */ /* 0x000fea0000800000 */
[----:B------:R-:W-:Y:S01]  /*0800*/  MOV R24, R16 ;  /* 0x0000001000187202 */ /* 0x000fe20000000f00 */
[----:B------:R-:W-:Y:S01]  /*0810*/  IMAD.MOV.U32 R25, RZ, RZ, R17 ;  /* 0x000000ffff197224 */ /* 0x000fe200078e0011 */
[----:B------:R-:W-:-:S07]  /*0820*/  MOV R6, 0x840 ;  /* 0x0000084000067802 */ /* 0x000fce0000000f00 */
[----:B-----5:R-:W-:Y:S05]  /*0830*/  CALL.REL.NOINC `($__internal_0_$__cuda_sm20_div_rn_f64_full) ;  /* 0x0000000c009c7944 */ /* 0x020fea0003c00000 */
[----:B------:R-:W-:Y:S01]  /*0840*/  IMAD.MOV.U32 R32, RZ, RZ, R8 ;  /* 0x000000ffff207224 */ /* 0x000fe200078e0008 */
[----:B------:R-:W-:-:S07]  /*0850*/  MOV R33, R41 ;  /* 0x0000002900217202 */ /* 0x000fce0000000f00 */
.L_x_7:
[----:B------:R-:W-:Y:S05]  /*0860*/  BSYNC.RECONVERGENT B0 ;  /* 0x0000000000007941 */ /* 0x000fea0003800200 */
.L_x_6:
[----:B------:R-:W-:Y:S02]  /*0870*/  IMAD.WIDE R20, R2, 0x4, R14 ;  /* 0x0000000402147825 */ /* 0x000fe400078e020e */
[----:B------:R-:W0:Y:S03]  /*0880*/  LDC R14, c[0x0][0x3b4] ;  /* 0x0000ed00ff0e7b82 */ /* 0x000e260000000800 */
[----:B------:R-:W2:Y:S01]  /*0890*/  LDG.E R6, desc[UR4][R20.64] ;  /* 0x0000000414067981 */ /* 0x000ea2000c1e1900 */
[----:B------:R-:W-:Y:S01]  /*08a0*/  IMAD.MOV.U32 R10, RZ, RZ, 0x1 ;  /* 0x00000001ff0a7424 */ /* 0x000fe200078e00ff */
[----:B------:R-:W-:Y:S01]  /*08b0*/  F2F.F64.F32 R2, R3 ;  /* 0x0000000300027310 */ /* 0x000fe20000201800 */
[----:B------:R-:W-:Y:S01]  /*08c0*/  BSSY.RECONVERGENT B0, `(.L_x_8) ;  /* 0x0000019000007945 */ /* 0x000fe20003800200 */
[----:B0-----:R-:W-:-:S06]  /*08d0*/  FMUL R14, R14, R14 ;  /* 0x0000000e0e0e7220 */ /* 0x001fcc0000400000 */
[----:B------:R-:W0:Y:S08]  /*08e0*/  F2F.F64.F32 R14, R14 ;  /* 0x0000000e000e7310 */ /* 0x000e300000201800 */
[----:B0-----:R-:W0:Y:S02]  /*08f0*/  MUFU.RCP64H R11, R15 ;  /* 0x0000000f000b7308 */ /* 0x001e240000001800 */
[----:B0-----:R-:W-:-:S08]  /*0900*/  DFMA R22, -R14, R10, 1 ;  /* 0x3ff000000e16742b */ /* 0x001fd0000000010a */
[----:B------:R-:W-:-:S08]  /*0910*/  DFMA R22, R22, R22, R22 ;  /* 0x000000161616722b */ /* 0x000fd00000000016 */
[----:B------:R-:W-:-:S08]  /*0920*/  DFMA R10, R10, R22, R10 ;  /* 0x000000160a0a722b */ /* 0x000fd0000000000a */
[----:B------:R-:W-:-:S08]  /*0930*/  DFMA R22, -R14, R10, 1 ;  /* 0x3ff000000e16742b */ /* 0x000fd0000000010a */
[----:B------:R-:W-:Y:S01]  /*0940*/  DFMA R22, R10, R22, R10 ;  /* 0x000000160a16722b */ /* 0x000fe2000000000a */
[----:B--2---:R-:W0:Y:S02]  /*0950*/  F2F.F64.F32 R8, R6 ;  /* 0x0000000600087310 */ /* 0x004e240000201800 */
[----:B0-----:R-:W-:-:S08]  /*0960*/  DADD R8, -R36, R8 ;  /* 0x0000000024087229 */ /* 0x001fd00000000108 */
[----:B------:R-:W-:-:S08]  /*0970*/  DADD R20, R8, R2 ;  /* 0x0000000008147229 */ /* 0x000fd00000000002 */
[----:B------:R-:W-:Y:S02]  /*0980*/  DMUL R40, R20, R22 ;  /* 0x0000001614287228 */ /* 0x000fe40000000000 */
[----:B------:R-:W-:-:S06]  /*0990*/  FSETP.GEU.AND P1, PT, |R21|, 6.5827683646048100446e-37, PT ;  /* 0x036000001500780b */ /* 0x000fcc0003f2e200 */
[----:B------:R-:W-:-:S08]  /*09a0*/  DFMA R8, -R14, R40, R20 ;  /* 0x000000280e08722b */ /* 0x000fd00000000114 */
[----:B------:R-:W-:Y:S01]  /*09b0*/  DFMA R40, R22, R8, R40 ;  /* 0x000000081628722b */ /* 0x000fe20000000028 */
[----:B------:R-:W-:-:S09]  /*09c0*/  VIADD R9, R7, 0x2 ;  /* 0x0000000207097836 */ /* 0x000fd20000000000 */
[----:B------:R-:W-:-:S05]  /*09d0*/  FFMA R2, RZ, R15, R41 ;  /* 0x0000000fff027223 */ /* 0x000fca0000000029 */
[----:B------:R-:W-:-:S13]  /*09e0*/  FSETP.GT.AND P0, PT, |R2|, 1.469367938527859385e-39, PT ;  /* 0x001000000200780b */ /* 0x000fda0003f04200 */
[----:B------:R-:W-:Y:S05]  /*09f0*/  @P0 BRA P1, `(.L_x_9) ;  /* 0x0000000000140947 */ /* 0x000fea0000800000 */
[----:B------:R-:W-:Y:S01]  /*0a00*/  MOV R24, R14 ;  /* 0x0000000e00187202 */ /* 0x000fe20000000f00 */
[----:B------:R-:W-:Y:S01]  /*0a10*/  IMAD.MOV.U32 R25, RZ, RZ, R15 ;  /* 0x000000ffff197224 */ /* 0x000fe200078e000f */
[----:B------:R-:W-:-:S07]  /*0a20*/  MOV R6, 0xa40 ;  /* 0x00000a4000067802 */ /* 0x000fce0000000f00 */
[----:B-----5:R-:W-:Y:S05]  /*0a30*/  CALL.REL.NOINC `($__internal_0_$__cuda_sm20_div_rn_f64_full) ;  /* 0x0000000c001c7944 */ /* 0x020fea0003c00000 */
[----:B------:R-:W-:-:S07]  /*0a40*/  IMAD.MOV.U32 R40, RZ, RZ, R8 ;  /* 0x000000ffff287224 */ /* 0x000fce00078e0008 */
.L_x_9:
[----:B------:R-:W-:Y:S05]  /*0a50*/  BSYNC.RECONVERGENT B0 ;  /* 0x0000000000007941 */ /* 0x000fea0003800200 */
.L_x_8:
[----:B------:R-:W0:Y:S01]  /*0a60*/  LDCU.64 UR6, c[0x0][0x3b8] ;  /* 0x00007700ff0677ac */ /* 0x000e220008000a00 */
[----:B------:R-:W-:Y:S01]  /*0a70*/  MOV R2, 0x1 ;  /* 0x0000000100027802 */ /* 0x000fe20000000f00 */
[----:B------:R-:W-:Y:S01]  /*0a80*/  DADD R40, R40, R32 ;  /* 0x0000000028287229 */ /* 0x000fe20000000020 */
[----:B0-----:R-:W0:Y:S08]  /*0a90*/  F2F.F64.F32 R24, UR7 ;  /* 0x0000000700187d10 */ /* 0x001e300008201800 */
[----:B------:R-:W1:Y:S01]  /*0aa0*/  F2F.F64.F32 R20, UR6 ;  /* 0x0000000600147d10 */ /* 0x000e620008201800 */
[----:B0-----:R-:W-:-:S07]  /*0ab0*/  DADD R24, R24, R24 ;  /* 0x0000000018187229 */ /* 0x001fce0000000018 */
[----:B------:R-:W0:Y:S01]  /*0ac0*/  MUFU.RCP64H R3, R25 ;  /* 0x0000001900037308 */ /* 0x000e220000001800 */
[----:B-1----:R-:W-:Y:S01]  /*0ad0*/  FSETP.GEU.AND P1, PT, |R21|, 6.5827683646048100446e-37, PT ;  /* 0x036000001500780b */ /* 0x002fe20003f2e200 */
[----:B0-----:R-:W-:-:S08]  /*0ae0*/  DFMA R10, -R24, R2, 1 ;  /* 0x3ff00000180a742b */ /* 0x001fd00000000102 */
[----:B------:R-:W-:-:S08]  /*0af0*/  DFMA R10, R10, R10, R10 ;  /* 0x0000000a0a0a722b */ /* 0x000fd0000000000a */
[----:B------:R-:W-:-:S08]  /*0b00*/  DFMA R10, R2, R10, R2 ;  /* 0x0000000a020a722b */ /* 0x000fd00000000002 */
[----:B------:R-:W-:-:S08]  /*0b10*/  DFMA R22, -R24, R10, 1 ;  /* 0x3ff000001816742b */ /* 0x000fd0000000010a */
[----:B------:R-:W-:-:S08]  /*0b20*/  DFMA R22, R10, R22, R10 ;  /* 0x000000160a16722b */ /* 0x000fd0000000000a */
[----:B------:R-:W-:-:S08]  /*0b30*/  DMUL R2, R20, R22 ;  /* 0x0000001614027228 */ /* 0x000fd00000000000 */
[----:B------:R-:W-:-:S08]  /*0b40*/  DFMA R10, -R24, R2, R20 ;  /* 0x00000002180a722b */ /* 0x000fd00000000114 */
[----:B------:R-:W-:Y:S01]  /*0b50*/  DFMA R2, R22, R10, R2 ;  /* 0x0000000a1602722b */ /* 0x000fe20000000002 */
[----:B------:R-:W-:-:S04]  /*0b60*/  FMUL R11, R30, UR6 ;  /* 0x000000061e0b7c20 */ /* 0x000fc80008400000 */
[C---:B------:R-:W-:Y:S02]  /*0b70*/  FFMA R6, -R11.reuse, R31, R30 ;  /* 0x0000001f0b067223 */ /* 0x040fe4000000011e */
[----:B------:R0:W1:Y:S03]  /*0b80*/  F2F.F32.F64 R30, R40 ;  /* 0x00000028001e7310 */ /* 0x0000660000301000 */
[----:B------:R-:W-:Y:S01]  /*0b90*/  FFMA R8, RZ, R25, R3 ;  /* 0x00000019ff087223 */ /* 0x000fe20000000003 */
[----:B------:R-:W-:-:S04]  /*0ba0*/  FFMA R6, -R11, R13, R6 ;  /* 0x0000000d0b067223 */ /* 0x000fc80000000106 */
[----:B------:R-:W-:Y:S01]  /*0bb0*/  FSETP.GT.AND P0, PT, |R8|, 1.469367938527859385e-39, PT ;  /* 0x001000000800780b */ /* 0x000fe20003f04200 */
[----:B------:R0:W2:-:S12]  /*0bc0*/  F2F.F64.F32 R32, R6 ;  /* 0x0000000600207310 */ /* 0x0000980000201800 */
[----:B01----:R-:W-:Y:S05]  /*0bd0*/  @P0 BRA P1, `(.L_x_10) ;  /* 0x0000000000100947 */ /* 0x003fea0000800000 */
[----:B------:R-:W-:-:S07]  /*0be0*/  MOV R6, 0xc00 ;  /* 0x00000c0000067802 */ /* 0x000fce0000000f00 */
[----:B--2--5:R-:W-:Y:S05]  /*0bf0*/  CALL.REL.NOINC `($__internal_0_$__cuda_sm20_div_rn_f64_full) ;  /* 0x0000000800ac7944 */ /* 0x024fea0003c00000 */
[----:B------:R-:W-:Y:S02]  /*0c00*/  IMAD.MOV.U32 R2, RZ, RZ, R8 ;  /* 0x000000ffff027224 */ /* 0x000fe400078e0008 */
[----:B------:R-:W-:-:S07]  /*0c10*/  IMAD.MOV.U32 R3, RZ, RZ, R41 ;  /* 0x000000ffff037224 */ /* 0x000fce00078e0029 */
.L_x_10:
[----:B------:R-:W0:Y:S01]  /*0c20*/  LDC.64 R24, c[0x0][0x388] ;  /* 0x0000e200ff187b82 */ /* 0x000e220000000a00 */
[----:B------:R-:W1:Y:S07]  /*0c30*/  LDCU UR6, c[0x0][0x3b8] ;  /* 0x00007700ff0677ac */ /* 0x000e6e0008000800 */
[----:B------:R-:W1:Y:S01]  /*0c40*/  LDC R13, c[0x0][0x3c0] ;  /* 0x0000f000ff0d7b82 */ /* 0x000e620000000800 */
[----:B0-----:R-:W3:Y:S04]  /*0c50*/  LDG.E R6, desc[UR4][R24.64] ;  /* 0x0000000418067981 */ /* 0x001ee8000c1e1900 */
[----:B------:R3:W4:Y:S01]  /*0c60*/  LDG.E.64 R10, desc[UR4][R24.64+0x8] ;  /* 0x00000804180a7981 */ /* 0x000722000c1e1b00 */
[----:B------:R-:W2:Y:S01]  /*0c70*/  F2F.F64.F32 R20, R29 ;  /* 0x0000001d00147310 */ /* 0x000ea20000201800 */
[----:B-1----:R-:W-:-:S04]  /*0c80*/  FMUL R13, R13, UR6 ;  /* 0x000000060d0d7c20 */ /* 0x002fc80008400000 */
[----:B------:R-:W-:-:S04]  /*0c90*/  FMUL R30, R30, R13 ;  /* 0x0000000d1e1e7220 */ /* 0x000fc80000400000 */
[----:B------:R-:W0:Y:S01]  /*0ca0*/  F2F.F64.F32 R22, R30 ;  /* 0x0000001e00167310 */ /* 0x000e220000201800 */
[----:B--2---:R-:W-:Y:S01]  /*0cb0*/  DFMA R32, R20, -R2, R32 ;  /* 0x800000021420722b */ /* 0x004fe20000000020 */
[----:B------:R-:W1:Y:S07]  /*0cc0*/  LDC.64 R20, c[0x0][0x3a0] ;  /* 0x0000e800ff147b82 */ /* 0x000e6e0000000a00 */
[----:B0-----:R-:W-:Y:S02]  /*0cd0*/  DADD R22, R32, R22 ;  /* 0x0000000020167229 */ /* 0x001fe40000000016 */
[----:B------:R-:W0:Y:S08]  /*0ce0*/  LDC R33, c[0x0][0x3b0] ;  /* 0x0000ec00ff217b82 */ /* 0x000e300000000800 */
[----:B------:R-:W2:Y:S01]  /*0cf0*/  F2F.F32.F64 R23, R22 ;  /* 0x0000001600177310 */ /* 0x000ea20000301000 */
[----:B---3--:R-:W-:-:S04]  /*0d00*/  IMAD R25, R5, R6, R4 ;  /* 0x0000000605197224 */ /* 0x008fc800078e0204 */
[----:B----4-:R-:W-:-:S05]  /*0d10*/  IMAD.WIDE R10, R25, 0x4, R10 ;  /* 0x00000004190a7825 */ /* 0x010fca00078e020a */
[----:B--2---:R2:W-:Y:S04]  /*0d20*/  STG.E desc[UR4][R10.64], R23 ;  /* 0x000000170a007986 */ /* 0x0045e8000c101904 */
[----:B-1----:R-:W3:Y:S04]  /*0d30*/  LDG.E R29, desc[UR4][R20.64] ;  /* 0x00000004141d7981 */ /* 0x002ee8000c1e1900 */
[----:B------:R-:W4:Y:S01]  /*0d40*/  LDG.E.64 R26, desc[UR4][R20.64+0x8] ;  /* 0x00000804141a7981 */ /* 0x000f22000c1e1b00 */
[----:B---3--:R-:W-:-:S04]  /*0d50*/  IMAD R37, R5, R29, R4 ;  /* 0x0000001d05257224 */ /* 0x008fc800078e0204 */
[----:B----4-:R-:W-:-:S05]  /*0d60*/  IMAD.WIDE R36, R37, 0x4, R26 ;  /* 0x0000000425247825 */ /* 0x010fca00078e021a */
[----:B------:R-:W3:Y:S04]  /*0d70*/  LDG.E R25, desc[UR4][R36.64] ;  /* 0x0000000424197981 */ /* 0x000ee8000c1e1900 */
[----:B------:R-:W3:Y:S01]  /*0d80*/  LDG.E R30, desc[UR4][R36.64+-0x4] ;  /* 0xfffffc04241e7981 */ /* 0x000ee2000c1e1900 */
[----:B0-----:R-:W0:Y:S01]  /*0d90*/  MUFU.RCP R8, R33 ;  /* 0x0000002100087308 */ /* 0x001e220000001000 */
[----:B------:R-:W-:Y:S01]  /*0da0*/  BSSY.RECONVERGENT B0, `(.L_x_11) ;  /* 0x000000f000007945 */ /* 0x000fe20003800200 */
[----:B0-----:R-:W-:-:S04]  /*0db0*/  FFMA R31, R8, -R33, 1 ;  /* 0x3f800000081f7423 */ /* 0x001fc80000000821 */
[----:B------:R-:W-:Y:S01]  /*0dc0*/  FFMA R31, R8, R31, R8 ;  /* 0x0000001f081f7223 */ /* 0x000fe20000000008 */
[----:B---3--:R-:W-:-:S04]  /*0dd0*/  FADD R6, R25, -R30 ;  /* 0x8000001e19067221 */ /* 0x008fc80000000000 */
[----:B------:R-:W0:Y:S01]  /*0de0*/  FCHK P0, R6, R33 ;  /* 0x0000002106007302 */ /* 0x000e220000000000 */
[----:B--2---:R-:W-:-:S04]  /*0df0*/  FFMA R11, R31, R6, RZ ;  /* 0x000000061f0b7223 */ /* 0x004fc800000000ff */
[----:B------:R-:W-:-:S04]  /*0e00*/  FFMA R8, R11, -R33, R6 ;  /* 0x800000210b087223 */ /* 0x000fc80000000006 */
[----:B------:R-:W-:Y:S01]  /*0e10*/  FFMA R31, R31, R8, R11 ;  /* 0x000000081f1f7223 */ /* 0x000fe2000000000b */
[----:B0-----:R-:W-:Y:S06]  /*0e20*/  @!P0 BRA `(.L_x_12) ;  /* 0x0000000000188947 */ /* 0x001fec0003800000 */
[----:B------:R-:W0:Y:S01]  /*0e30*/  LDCU UR6, c[0x0][0x3b0] ;  /* 0x00007600ff0677ac */ /* 0x000e220008000800 */
[----:B------:R-:W-:Y:S02]  /*0e40*/  MOV R11, R6 ;  /* 0x00000006000b7202 */ /* 0x000fe40000000f00 */
[----:B------:R-:W-:Y:S01]  /*0e50*/  MOV R10, 0xe80 ;  /* 0x00000e80000a7802 */ /* 0x000fe20000000f00 */
[----:B0-----:R-:W-:-:S07]  /*0e60*/  IMAD.U32 R6, RZ, RZ, UR6 ;  /* 0x00000006ff067e24 */ /* 0x001fce000f8e00ff */
[----:B-----5:R-:W-:Y:S05]  /*0e70*/  CALL.REL.NOINC `($__internal_1_$__cuda_sm3x_div_rn_noftz_f32_slowpath) ;  /* 0x0000000c00887944 */ /* 0x020fea0003c00000 */
[----:B------:R-:W-:-:S07]  /*0e80*/  IMAD.MOV.U32 R31, RZ, RZ, R6 ;  /* 0x000000ffff1f7224 */ /* 0x000fce00078e0006 */
.L_x_12:
[----:B------:R-:W-:Y:S05]  /*0e90*/  BSYNC.RECONVERGENT B0 ;  /* 0x0000000000007941 */ /* 0x000fea0003800200 */
.L_x_11:
        /* <DEDUP_REMOVED lines=15> */
[----:B------:R-:W-:Y:S02]  /*0f90*/  MOV R10, 0xfc0 ;  /* 0x00000fc0000a7802 */ /* 0x000fe40000000f00 */
[----:B0-----:R-:W-:-:S07]  /*0fa0*/  MOV R6, UR6 ;  /* 0x0000000600067c02 */ /* 0x001fce0008000f00 */
[----:B-----5:R-:W-:Y:S05]  /*0fb0*/  CALL.REL.NOINC `($__internal_1_$__cuda_sm3x_div_rn_noftz_f32_slowpath) ;  /* 0x0000000c00387944 */ /* 0x020fea0003c00000 */
[----:B------:R-:W-:-:S07]  /*0fc0*/  IMAD.MOV.U32 R33, RZ, RZ, R6 ;  /* 0x000000ffff217224 */ /* 0x000fce00078e0006 */
.L_x_14:
[----:B------:R-:W-:Y:S05]  /*0fd0*/  BSYNC.RECONVERGENT B0 ;  /* 0x0000000000007941 */ /* 0x000fea0003800200 */
.L_x_13:
[----:B------:R-:W0:Y:S02]  /*0fe0*/  LDC.64 R20, c[0x0][0x380] ;  /* 0x0000e000ff147b82 */ /* 0x000e240000000a00 */
[----:B0-----:R-:W2:Y:S04]  /*0ff0*/  LDG.E R6, desc[UR4][R20.64] ;  /* 0x0000000414067981 */ /* 0x001ea8000c1e1900 */
[----:B------:R-:W3:Y:S01]  /*1000*/  LDG.E.64 R10, desc[UR4][R20.64+0x8] ;  /* 0x00000804140a7981 */ /* 0x000ee2000c1e1b00 */
[-CC-:B--2---:R-:W-:Y:S02]  /*1010*/  IMAD R9, R9, R6.reuse, R4.reuse ;  /* 0x0000000609097224 */ /* 0x184fe400078e0204 */
[----:B------:R-:W-:Y:S02]  /*1020*/  IMAD R7, R7, R6, R4 ;  /* 0x0000000607077224 */ /* 0x000fe400078e0204 */
[----:B---3--:R-:W-:-:S04]  /*1030*/  IMAD.WIDE R8, R9, 0x4, R10 ;  /* 0x0000000409087825 */ /* 0x008fc800078e020a */
[----:B------:R-:W-:Y:S02]  /*1040*/  IMAD.WIDE R10, R7, 0x4, R10 ;  /* 0x00000004070a7825 */ /* 0x000fe400078e020a */
[----:B------:R-:W2:Y:S04]  /*1050*/  LDG.E R8, desc[UR4][R8.64] ;  /* 0x0000000408087981 */ /* 0x000ea8000c1e1900 */
[----:B------:R-:W2:Y:S01]  /*1060*/  LDG.E R11, desc[UR4][R10.64] ;  /* 0x000000040a0b7981 */ /* 0x000ea2000c1e1900 */
[----:B------:R-:W0:Y:S01]  /*1070*/  MUFU.RCP64H R7, R19 ;  /* 0x0000001300077308 */ /* 0x000e220000001800 */
[----:B------:R-:W-:Y:S01]  /*1080*/  IMAD.MOV.U32 R6, RZ, RZ, 0x1 ;  /* 0x00000001ff067424 */ /* 0x000fe200078e00ff */
[----:B------:R-:W-:Y:S05]  /*1090*/  BSSY.RECONVERGENT B0, `(.L_x_15) ;  /* 0x0000014000007945 */ /* 0x000fea0003800200 */
[----:B0-----:R-:W-:-:S08]  /*10a0*/  DFMA R22, -R18, R6, 1 ;  /* 0x3ff000001216742b */ /* 0x001fd00000000106 */
[----:B------:R-:W-:-:S08]  /*10b0*/  DFMA R22, R22, R22, R22 ;  /* 0x000000161616722b */ /* 0x000fd00000000016 */
[----:B------:R-:W-:-:S08]  /*10c0*/  DFMA R6, R6, R22, R6 ;  /* 0x000000160606722b */ /* 0x000fd00000000006 */
[----:B------:R-:W-:-:S08]  /*10d0*/  DFMA R22, -R18, R6, 1 ;  /* 0x3ff000001216742b */ /* 0x000fd00000000106 */
[----:B------:R-:W-:Y:S01]  /*10e0*/  DFMA R22, R6, R22, R6 ;  /* 0x000000160616722b */ /* 0x000fe20000000006 */
[----:B--2---:R-:W-:-:S06]  /*10f0*/  FADD R20, R8, -R11 ;  /* 0x8000000b08147221 */ /* 0x004fcc0000000000 */
[----:B------:R-:W0:Y:S02]  /*1100*/  F2F.F64.F32 R20, R20 ;  /* 0x0000001400147310 */ /* 0x000e240000201800 */
[----:B0-----:R-:W-:Y:S01]  /*1110*/  DMUL R8, R22, R20 ;  /* 0x0000001416087228 */ /* 0x001fe20000000000 */
        /* <DEDUP_REMOVED lines=11> */
.L_x_16:
[----:B------:R-:W-:Y:S05]  /*11d0*/  BSYNC.RECONVERGENT B0 ;  /* 0x0000000000007941 */ /* 0x000fea0003800200 */
.L_x_15:
[----:B------:R-:W2:Y:S01]  /*11e0*/  LDG.E R12, desc[UR4][R36.64+0x4] ;  /* 0x00000404240c7981 */ /* 0x000ea2000c1e1900 */
[----:B------:R-:W0:Y:S01]  /*11f0*/  MUFU.RCP64H R11, R17 ;  /* 0x00000011000b7308 */ /* 0x000e220000001800 */
[----:B------:R-:W-:Y:S01]  /*1200*/  MOV R10, 0x1 ;  /* 0x00000001000a7802 */ /* 0x000fe20000000f00 */
[----:B------:R-:W-:Y:S06]  /*1210*/  BSSY.RECONVERGENT B0, `(.L_x_17) ;  /* 0x000001a000007945 */ /* 0x000fec0003800200 */
[----:B-----5:R-:W1:Y:S01]  /*1220*/  F2F.F64.F32 R18, R0 ;  /* 0x0000000000127310 */ /* 0x020e620000201800 */
[----:B0-----:R-:W-:-:S02]  /*1230*/  DFMA R20, -R16, R10, 1 ;  /* 0x3ff000001014742b */ /* 0x001fc4000000010a */
[----:B-1----:R-:W-:-:S06]  /*1240*/  DADD R18, R18, R18 ;  /* 0x0000000012127229 */ /* 0x002fcc0000000012 */
        /* <DEDUP_REMOVED lines=11> */
[----:B------:R-:W-:Y:S02]  /*1300*/  DFMA R38, R10, R6, R38 ;  /* 0x000000060a26722b */ /* 0x000fe40000000026 */
[----:B------:R0:W1:Y:S08]  /*1310*/  F2F.F32.F64 R7, R8 ;  /* 0x0000000800077310 */ /* 0x0000700000301000 */
[----:B------:R-:W-:-:S05]  /*1320*/  FFMA R6, RZ, R17, R39 ;  /* 0x00000011ff067223 */ /* 0x000fca0000000027 */
[----:B------:R-:W-:-:S13]  /*1330*/  FSETP.GT.AND P0, PT, |R6|, 1.469367938527859385e-39, PT ;  /* 0x001000000600780b */ /* 0x000fda0003f04200 */
[----:B01----:R-:W-:Y:S05]  /*1340*/  @P0 BRA P1, `(.L_x_18) ;  /* 0x0000000000180947 */ /* 0x003fea0000800000 */
[----:B------:R-:W-:Y:S01]  /*1350*/  IMAD.MOV.U32 R24, RZ, RZ, R16 ;  /* 0x000000ffff187224 */ /* 0x000fe200078e0010 */
[----:B------:R-:W-:Y:S01]  /*1360*/  MOV R6, 0x1390 ;  /* 0x0000139000067802 */ /* 0x000fe20000000f00 */
[----:B------:R-:W-:-:S07]  /*1370*/  IMAD.MOV.U32 R25, RZ, RZ, R17 ;  /* 0x000000ffff197224 */ /* 0x000fce00078e0011 */
[----:B------:R-:W-:Y:S05]  /*1380*/  CALL.REL.NOINC `($__internal_0_$__cuda_sm20_div_rn_f64_full) ;  /* 0x0000000000c87944 */ /* 0x000fea0003c00000 */
[----:B------:R-:W-:Y:S01]  /*1390*/  MOV R38, R8 ;  /* 0x0000000800267202 */ /* 0x000fe20000000f00 */
[----:B------:R-:W-:-:S07]  /*13a0*/  IMAD.MOV.U32 R39, RZ, RZ, R41 ;  /* 0x000000ffff277224 */ /* 0x000fce00078e0029 */
.L_x_18:
[----:B------:R-:W-:Y:S05]  /*13b0*/  BSYNC.RECONVERGENT B0 ;  /* 0x0000000000007941 */ /* 0x000fea0003800200 */
.L_x_17:
[----:B------:R-:W-:-:S06]  /*13c0*/  IMAD.WIDE R36, R29, 0x4, R36 ;  /* 0x000000041d247825 */ /* 0x000fcc00078e0224 */
[----:B------:R-:W2:Y:S01]  /*13d0*/  LDG.E R36, desc[UR4][R36.64] ;  /* 0x0000000424247981 */ /* 0x000ea2000c1e1900 */
[----:B------:R-:W0:Y:S01]  /*13e0*/  MUFU.RCP64H R11, R15 ;  /* 0x0000000f000b7308 */ /* 0x000e220000001800 */
[----:B------:R-:W-:Y:S01]  /*13f0*/  IMAD.MOV.U32 R10, RZ, RZ, 0x1 ;  /* 0x00000001ff0a7424 */ /* 0x000fe200078e00ff */
[----:B------:R-:W-:Y:S06]  /*1400*/  BSSY.RECONVERGENT B0, `(.L_x_19) ;  /* 0x0000016000007945 */ /* 0x000fec0003800200 */
[----:B------:R-:W-:Y:S01]  /*1410*/  F2F.F64.F32 R20, R32 ;  /* 0x0000002000147310 */ /* 0x000fe20000201800 */
        /* <DEDUP_REMOVED lines=18> */
[----:B------:R-:W-:Y:S05]  /*1540*/  CALL.REL.NOINC `($__internal_0_$__cuda_sm20_div_rn_f64_full) ;  /* 0x0000000000587944 */ /* 0x000fea0003c00000 */
[----:B------:R-:W-:-:S07]  /*1550*/  IMAD.MOV.U32 R9, RZ, RZ, R41 ;  /* 0x000000ffff097224 */ /* 0x000fce00078e0029 */
.L_x_20:
[----:B------:R-:W-:Y:S05]  /*1560*/  BSYNC.RECONVERGENT B0 ;  /* 0x0000000000007941 */ /* 0x000fea0003800200 */
.L_x_19:
[----:B------:R-:W0:Y:S01]  /*1570*/  LDC.64 R16, c[0x0][0x390] ;  /* 0x0000e400ff107b82 */ /* 0x000e220000000a00 */
[----:B------:R-:W1:Y:S01]  /*1580*/  LDCU UR6, c[0x0][0x3b8] ;  /* 0x00007700ff0677ac */ /* 0x000e620008000800 */
[----:B0-----:R-:W2:Y:S04]  /*1590*/  LDG.E R19, desc[UR4][R16.64] ;  /* 0x0000000410137981 */ /* 0x001ea8000c1e1900 */
[----:B------:R-:W3:Y:S01]  /*15a0*/  LDG.E.64 R10, desc[UR4][R16.64+0x8] ;  /* 0x00000804100a7981 */ /* 0x000ee2000c1e1b00 */
[----:B------:R-:W-:Y:S01]  /*15b0*/  DADD R8, R8, R38 ;  /* 0x0000000008087229 */ /* 0x000fe20000000026 */
[----:B-1----:R-:W-:Y:S01]  /*15c0*/  FMUL R15, R0, UR6 ;  /* 0x00000006000f7c20 */ /* 0x002fe20008400000 */
[----:B------:R-:W-:Y:S03]  /*15d0*/  F2F.F64.F32 R6, R7 ;  /* 0x0000000700067310 */ /* 0x000fe60000201800 */
[----:B------:R-:W-:-:S04]  /*15e0*/  FFMA R0, -R15, R31, R0 ;  /* 0x0000001f0f007223 */ /* 0x000fc80000000100 */
[----:B------:R-:W-:Y:S01]  /*15f0*/  FFMA R0, -R15, R33, R0 ;  /* 0x000000210f007223 */ /* 0x000fe20000000100 */
[----:B------:R-:W0:Y:S08]  /*1600*/  F2F.F32.F64 R8, R8 ;  /* 0x0000000800087310 */ /* 0x000e300000301000 */
[----:B------:R-:W1:Y:S01]  /*1610*/  F2F.F64.F32 R14, R0 ;  /* 0x00000000000e7310 */ /* 0x000e620000201800 */
[----:B0-----:R-:W-:-:S07]  /*1620*/  FMUL R18, R13, R8 ;  /* 0x000000080d127220 */ /* 0x001fce0000400000 */
[----:B------:R-:W0:Y:S01]  /*1630*/  F2F.F64.F32 R12, R18 ;  /* 0x00000012000c7310 */ /* 0x000e220000201800 */
[----:B-1----:R-:W-:-:S08]  /*1640*/  DFMA R14, R6, -R2, R14 ;  /* 0x80000002060e722b */ /* 0x002fd0000000000e */
[----:B0-----:R-:W-:-:S10]  /*1650*/  DADD R12, R14, R12 ;  /* 0x000000000e0c7229 */ /* 0x001fd4000000000c */
[----:B------:R-:W0:Y:S01]  /*1660*/  F2F.F32.F64 R13, R12 ;  /* 0x0000000c000d7310 */ /* 0x000e220000301000 */
[----:B--2---:R-:W-:-:S04]  /*1670*/  IMAD R19, R5, R19, R4 ;  /* 0x0000001305137224 */ /* 0x004fc800078e0204 */
[----:B---3--:R-:W-:-:S05]  /*1680*/  IMAD.WIDE R10, R19, 0x4, R10 ;  /* 0x00000004130a7825 */ /* 0x008fca00078e020a */
[----:B0-----:R-:W-:Y:S01]  /*1690*/  STG.E desc[UR4][R10.64], R13 ;  /* 0x0000000d0a007986 */ /* 0x001fe2000c101904 */
[----:B------:R-:W-:Y:S05]  /*16a0*/  EXIT ;  /* 0x000000000000794d */ /* 0x000fea0003800000 */
        .weak           $__internal_0_$__cuda_sm20_div_rn_f64_full
        .type           $__internal_0_$__cuda_sm20_div_rn_f64_full,@function
        .size           $__internal_0_$__cuda_sm20_div_rn_f64_full,($__internal_1_$__cuda_sm3x_div_rn_noftz_f32_slowpath - $__internal_0_$__cuda_sm20_div_rn_f64_full)
$__internal_0_$__cuda_sm20_div_rn_f64_full:
[----:B------:R-:W-:Y:S01]  /*16b0*/  FSETP.GEU.AND P2, PT, |R21|, 1.469367938527859385e-39, PT ;  /* 0x001000001500780b */ /* 0x000fe20003f4e200 */
[----:B------:R-:W-:Y:S01]  /*16c0*/  IMAD.MOV.U32 R10, RZ, RZ, 0x1ca00000 ;  /* 0x1ca00000ff0a7424 */ /* 0x000fe200078e00ff */
[C---:B------:R-:W-:Y:S01]  /*16d0*/  FSETP.GEU.AND P0, PT, |R25|.reuse, 1.469367938527859385e-39, PT ;  /* 0x001000001900780b */ /* 0x040fe20003f0e200 */
[----:B------:R-:W-:Y:S01]  /*16e0*/  IMAD.MOV.U32 R26, RZ, RZ, R20 ;  /* 0x000000ffff1a7224 */ /* 0x000fe200078e0014 */
[----:B------:R-:W-:Y:S01]  /*16f0*/  LOP3.LUT R22, R25, 0x800fffff, RZ, 0xc0, !PT ;  /* 0x800fffff19167812 */ /* 0x000fe200078ec0ff */
[----:B------:R-:W-:Y:S01]  /*1700*/  IMAD.MOV.U32 R34, RZ, RZ, 0x1 ;  /* 0x00000001ff227424 */ /* 0x000fe200078e00ff */
[----:B------:R-:W-:Y:S01]  /*1710*/  LOP3.LUT R8, R21, 0x7ff00000, RZ, 0xc0, !PT ;  /* 0x7ff0000015087812 */ /* 0x000fe200078ec0ff */
[----:B------:R-:W-:Y:S01]  /*1720*/  BSSY.RECONVERGENT B1, `(.L_x_21) ;  /* 0x0000053000017945 */ /* 0x000fe20003800200 */
[----:B------:R-:W-:Y:S02]  /*1730*/  LOP3.LUT R23, R22, 0x3ff00000, RZ, 0xfc, !PT ;  /* 0x3ff0000016177812 */ /* 0x000fe400078efcff */
[----:B------:R-:W-:-:S02]  /*1740*/  MOV R22, R24 ;  /* 0x0000001800167202 */ /* 0x000fc40000000f00 */
[C---:B------:R-:W-:Y:S02]  /*1750*/  LOP3.LUT R12, R25.reuse, 0x7ff00000, RZ, 0xc0, !PT ;  /* 0x7ff00000190c7812 */ /* 0x040fe400078ec0ff */
[----:B------:R-:W-:Y:S01]  /*1760*/  @!P2 LOP3.LUT R11, R25, 0x7ff00000, RZ, 0xc0, !PT ;  /* 0x7ff00000190ba812 */ /* 0x000fe200078ec0ff */
[----:B------:R-:W-:Y:S01]  /*1770*/  @!P0 DMUL R22, R24, 8.98846567431157953865e+307 ;  /* 0x7fe0000018168828 */ /* 0x000fe20000000000 */
[C---:B------:R-:W-:Y:S02]  /*1780*/  ISETP.GE.U32.AND P1, PT, R8.reuse, R12, PT ;  /* 0x0000000c0800720c */ /* 0x040fe40003f26070 */
[----:B------:R-:W-:Y:S02]  /*1790*/  @!P2 ISETP.GE.U32.AND P3, PT, R8, R11, PT ;  /* 0x0000000b0800a20c */ /* 0x000fe40003f66070 */
[C---:B------:R-:W-:Y:S01]  /*17a0*/  SEL R27, R10.reuse, 0x63400000, !P1 ;  /* 0x634000000a1b7807 */ /* 0x040fe20004800000 */
[----:B------:R-:W0:Y:S01]  /*17b0*/  MUFU.RCP64H R35, R23 ;  /* 0x0000001700237308 */ /* 0x000e220000001800 */
[----:B------:R-:W-:-:S02]  /*17c0*/  @!P2 SEL R11, R10, 0x63400000, !P3 ;  /* 0x634000000a0ba807 */ /* 0x000fc40005800000 */
[--C-:B------:R-:W-:Y:S02]  /*17d0*/  LOP3.LUT R27, R27, 0x800fffff, R21.reuse, 0xf8, !PT ;  /* 0x800fffff1b1b7812 */ /* 0x100fe400078ef815 */
[----:B------:R-:W-:Y:S02]  /*17e0*/  @!P2 LOP3.LUT R11, R11, 0x80000000, R21, 0xf8, !PT ;  /* 0x800000000b0ba812 */ /* 0x000fe400078ef815 */
[----:B------:R-:W-:Y:S02]  /*17f0*/  @!P2 MOV R40, RZ ;  /* 0x000000ff0028a202 */ /* 0x000fe40000000f00 */
[----:B------:R-:W-:Y:S01]  /*1800*/  @!P2 LOP3.LUT R41, R11, 0x100000, RZ, 0xfc, !PT ;  /* 0x001000000b29a812 */ /* 0x000fe200078efcff */
[----:B------:R-:W-:Y:S01]  /*1810*/  IMAD.MOV.U32 R11, RZ, RZ, R8 ;  /* 0x000000ffff0b7224 */ /* 0x000fe200078e0008 */
[----:B------:R-:W-:-:S04]  /*1820*/  @!P0 LOP3.LUT R12, R23, 0x7ff00000, RZ, 0xc0, !PT ;  /* 0x7ff00000170c8812 */ /* 0x000fc800078ec0ff */
[----:B------:R-:W-:Y:S02]  /*1830*/  @!P2 DFMA R26, R26, 2, -R40 ;  /* 0x400000001a1aa82b */ /* 0x000fe40000000828 */
[----:B0-----:R-:W-:-:S08]  /*1840*/  DFMA R40, R34, -R22, 1 ;  /* 0x3ff000002228742b */ /* 0x001fd00000000816 */
[----:B------:R-:W-:Y:S01]  /*1850*/  DFMA R40, R40, R40, R40 ;  /* 0x000000282828722b */ /* 0x000fe20000000028 */
[----:B------:R-:W-:-:S04]  /*1860*/  @!P2 LOP3.LUT R11, R27, 0x7ff00000, RZ, 0xc0, !PT ;  /* 0x7ff000001b0ba812 */ /* 0x000fc800078ec0ff */
[----:B------:R-:W-:-:S03]  /*1870*/  IADD3 R28, PT, PT, R11, -0x1, RZ ;  /* 0xffffffff0b1c7810 */ /* 0x000fc60007ffe0ff */
[----:B------:R-:W-:Y:S01]  /*1880*/  DFMA R34, R34, R40, R34 ;  /* 0x000000282222722b */ /* 0x000fe20000000022 */
[----:B------:R-:W-:Y:S01]  /*1890*/  ISETP.GT.U32.AND P0, PT, R28, 0x7feffffe, PT ;  /* 0x7feffffe1c00780c */ /* 0x000fe20003f04070 */
[----:B------:R-:W-:-:S05]  /*18a0*/  VIADD R28, R12, 0xffffffff ;  /* 0xffffffff0c1c7836 */ /* 0x000fca0000000000 */
[----:B------:R-:W-:Y:S01]  /*18b0*/  ISETP.GT.U32.OR P0, PT, R28, 0x7feffffe, P0 ;  /* 0x7feffffe1c00780c */ /* 0x000fe20000704470 */
[----:B------:R-:W-:-:S08]  /*18c0*/  DFMA R42, R34, -R22, 1 ;  /* 0x3ff00000222a742b */ /* 0x000fd00000000816 */
[----:B------:R-:W-:-:S08]  /*18d0*/  DFMA R42, R34, R42, R34 ;  /* 0x0000002a222a722b */ /* 0x000fd00000000022 */
[----:B------:R-:W-:-:S08]  /*18e0*/  DMUL R40, R42, R26 ;  /* 0x0000001a2a287228 */ /* 0x000fd00000000000 */
[----:B------:R-:W-:-:S08]  /*18f0*/  DFMA R34, R40, -R22, R26 ;  /* 0x800000162822722b */ /* 0x000fd0000000001a */
[----:B------:R-:W-:Y:S01]  /*1900*/  DFMA R34, R42, R34, R40 ;  /* 0x000000222a22722b */ /* 0x000fe20000000028 */
[----:B------:R-:W-:Y:S10]  /*1910*/  @P0 BRA `(.L_x_22) ;  /* 0x0000000000700947 */ /* 0x000ff40003800000 */
[----:B------:R-:W-:Y:S01]  /*1920*/  LOP3.LUT R11, R25, 0x7ff00000, RZ, 0xc0, !PT ;  /* 0x7ff00000190b7812 */ /* 0x000fe200078ec0ff */
[----:B------:R-:W-:-:S03]  /*1930*/  IMAD.MOV.U32 R20, RZ, RZ, RZ ;  /* 0x000000ffff147224 */ /* 0x000fc600078e00ff */
[CC--:B------:R-:W-:Y:S02]  /*1940*/  VIADDMNMX R12, R8.reuse, -R11.reuse, 0xb9600000, !PT ;  /* 0xb9600000080c7446 */ /* 0x0c0fe4000780090b */
[----:B------:R-:W-:Y:S02]  /*1950*/  ISETP.GE.U32.AND P0, PT, R8, R11, PT ;  /* 0x0000000b0800720c */ /* 0x000fe40003f06070 */
[----:B------:R-:W-:Y:S02]  /*1960*/  VIMNMX R12, PT, PT, R12, 0x46a00000, PT ;  /* 0x46a000000c0c7848 */ /* 0x000fe40003fe0100 */
[----:B------:R-:W-:-:S05]  /*1970*/  SEL R11, R10, 0x63400000, !P0 ;  /* 0x634000000a0b7807 */ /* 0x000fca0004000000 */
[----:B------:R-:W-:-:S05]  /*1980*/  IMAD.IADD R11, R12, 0x1, -R11 ;  /* 0x000000010c0b7824 */ /* 0x000fca00078e0a0b */
[----:B------:R-:W-:-:S06]  /*1990*/  IADD3 R21, PT, PT, R11, 0x7fe00000, RZ ;  /* 0x7fe000000b157810 */ /* 0x000fcc0007ffe0ff */
[----:B------:R-:W-:-:S10]  /*19a0*/  DMUL R40, R34, R20 ;  /* 0x0000001422287228 */ /* 0x000fd40000000000 */
[----:B------:R-:W-:-:S13]  /*19b0*/  FSETP.GTU.AND P0, PT, |R41|, 1.469367938527859385e-39, PT ;  /* 0x001000002900780b */ /* 0x000fda0003f0c200 */
[----:B------:R-:W-:Y:S05]  /*19c0*/  @P0 BRA `(.L_x_23) ;  /* 0x0000000000a00947 */ /* 0x000fea0003800000 */
[----:B------:R-:W-:-:S06]  /*19d0*/  DFMA R22, R34, -R22, R26 ;  /* 0x800000162216722b */ /* 0x000fcc000000001a */
[----:B------:R-:W-:-:S04]  /*19e0*/  IMAD.MOV.U32 R22, RZ, RZ, RZ ;  /* 0x000000ffff167224 */ /* 0x000fc800078e00ff */
[C---:B------:R-:W-:Y:S02]  /*19f0*/  FSETP.NEU.AND P0, PT, R23.reuse, RZ, PT ;  /* 0x000000ff1700720b */ /* 0x040fe40003f0d000 */
[----:B------:R-:W-:-:S04]  /*1a00*/  LOP3.LUT R24, R23, 0x80000000, R25, 0x48, !PT ;  /* 0x8000000017187812 */ /* 0x000fc800078e4819 */
[----:B------:R-:W-:-:S07]  /*1a10*/  LOP3.LUT R23, R24, R21, RZ, 0xfc, !PT ;  /* 0x0000001518177212 */ /* 0x000fce00078efcff */
[----:B------:R-:W-:Y:S05]  /*1a20*/  @!P0 BRA `(.L_x_23) ;  /* 0x0000000000888947 */ /* 0x000fea0003800000 */
[C---:B------:R-:W-:Y:S01]  /*1a30*/  IADD3 R21, PT, PT, -R11.reuse, RZ, RZ ;  /* 0x000000ff0b157210 */ /* 0x040fe20007ffe1ff */
[----:B------:R-:W-:Y:S01]  /*1a40*/  IMAD.MOV.U32 R20, RZ, RZ, RZ ;  /* 0x000000ffff147224 */ /* 0x000fe200078e00ff */
[----:B------:R-:W-:-:S05]  /*1a50*/  IADD3 R11, PT, PT, -R11, -0x43300000, RZ ;  /* 0xbcd000000b0b7810 */ /* 0x000fca0007ffe1ff */
[----:B------:R-:W-:Y:S02]  /*1a60*/  DFMA R20, R40, -R20, R34 ;  /* 0x800000142814722b */ /* 0x000fe40000000022 */
[----:B------:R-:W-:-:S08]  /*1a70*/  DMUL.RP R34, R34, R22 ;  /* 0x0000001622227228 */ /* 0x000fd00000008000 */
[----:B------:R-:W-:Y:S02]  /*1a80*/  FSETP.NEU.AND P0, PT, |R21|, R11, PT ;  /* 0x0000000b1500720b */ /* 0x000fe40003f0d200 */
[----:B------:R-:W-:Y:S02]  /*1a90*/  LOP3.LUT R24, R35, R24, RZ, 0x3c, !PT ;  /* 0x0000001823187212 */ /* 0x000fe400078e3cff */
[----:B------:R-:W-:Y:S02]  /*1aa0*/  FSEL R8, R34, R40, !P0 ;  /* 0x0000002822087208 */ /* 0x000fe40004000000 */
[----:B------:R-:W-:-:S03]  /*1ab0*/  FSEL R41, R24, R41, !P0 ;  /* 0x0000002918297208 */ /* 0x000fc60004000000 */
[----:B------:R-:W-:Y:S01]  /*1ac0*/  IMAD.MOV.U32 R40, RZ, RZ, R8 ;  /* 0x000000ffff287224 */ /* 0x000fe200078e0008 */
[----:B------:R-:W-:Y:S06]  /*1ad0*/  BRA `(.L_x_23) ;  /* 0x00000000005c7947 */ /* 0x000fec0003800000 */
.L_x_22:
[----:B------:R-:W-:-:S14]  /*1ae0*/  DSETP.NAN.AND P0, PT, R20, R20, PT ;  /* 0x000000141400722a */ /* 0x000fdc0003f08000 */
[----:B------:R-:W-:Y:S05]  /*1af0*/  @P0 BRA `(.L_x_24) ;  /* 0x0000000000480947 */ /* 0x000fea0003800000 */
[----:B------:R-:W-:-:S14]  /*1b00*/  DSETP.NAN.AND P0, PT, R24, R24, PT ;  /* 0x000000181800722a */ /* 0x000fdc0003f08000 */
[----:B------:R-:W-:Y:S05]  /*1b10*/  @P0 BRA `(.L_x_25) ;  /* 0x0000000000300947 */ /* 0x000fea0003800000 */
[----:B------:R-:W-:Y:S01]  /*1b20*/  ISETP.NE.AND P0, PT, R11, R12, PT ;  /* 0x0000000c0b00720c */ /* 0x000fe20003f05270 */
[----:B------:R-:W-:Y:S01]  /*1b30*/  IMAD.MOV.U32 R41, RZ, RZ, -0x80000 ;  /* 0xfff80000ff297424 */ /* 0x000fe200078e00ff */
[----:B------:R-:W-:-:S11]  /*1b40*/  MOV R40, 0x0 ;  /* 0x0000000000287802 */ /* 0x000fd60000000f00 */
[----:B------:R-:W-:Y:S05]  /*1b50*/  @!P0 BRA `(.L_x_23) ;  /* 0x00000000003c8947 */ /* 0x000fea0003800000 */
[----:B------:R-:W-:Y:S02]  /*1b60*/  ISETP.NE.AND P0, PT, R11, 0x7ff00000, PT ;  /* 0x7ff000000b00780c */ /* 0x000fe40003f05270 */
[----:B------:R-:W-:Y:S02]  /*1b70*/  LOP3.LUT R41, R21, 0x80000000, R25, 0x48, !PT ;  /* 0x8000000015297812 */ /* 0x000fe400078e4819 */
[----:B------:R-:W-:-:S13]  /*1b80*/  ISETP.EQ.OR P0, PT, R12, RZ, !P0 ;  /* 0x000000ff0c00720c */ /* 0x000fda0004702670 */
[----:B------:R-:W-:Y:S01]  /*1b90*/  @P0 LOP3.LUT R8, R41, 0x7ff00000, RZ, 0xfc, !PT ;  /* 0x7ff0000029080812 */ /* 0x000fe200078efcff */
[----:B------:R-:W-:Y:S01]  /*1ba0*/  @!P0 IMAD.MOV.U32 R40, RZ, RZ, RZ ;  /* 0x000000ffff288224 */ /* 0x000fe200078e00ff */
[----:B------:R-:W-:-:S03]  /*1bb0*/  @P0 MOV R40, RZ ;  /* 0x000000ff00280202 */ /* 0x000fc60000000f00 */
[----:B------:R-:W-:Y:S01]  /*1bc0*/  @P0 IMAD.MOV.U32 R41, RZ, RZ, R8 ;  /* 0x000000ffff290224 */ /* 0x000fe200078e0008 */
[----:B------:R-:W-:Y:S06]  /*1bd0*/  BRA `(.L_x_23) ;  /* 0x00000000001c7947 */ /* 0x000fec0003800000 */
.L_x_25:
[----:B------:R-:W-:Y:S01]  /*1be0*/  LOP3.LUT R11, R25, 0x80000, RZ, 0xfc, !PT ;  /* 0x00080000190b7812 */ /* 0x000fe200078efcff */
[----:B------:R-:W-:-:S03]  /*1bf0*/  IMAD.MOV.U32 R40, RZ, RZ, R24 ;  /* 0x000000ffff287224 */ /* 0x000fc600078e0018 */
[----:B------:R-:W-:Y:S01]  /*1c00*/  MOV R41, R11 ;  /* 0x0000000b00297202 */ /* 0x000fe20000000f00 */
[----:B------:R-:W-:Y:S06]  /*1c10*/  BRA `(.L_x_23) ;  /* 0x00000000000c7947 */ /* 0x000fec0003800000 */
.L_x_24:
[----:B------:R-:W-:Y:S01]  /*1c20*/  LOP3.LUT R11, R21, 0x80000, RZ, 0xfc, !PT ;  /* 0x00080000150b7812 */ /* 0x000fe200078efcff */
[----:B------:R-:W-:-:S04]  /*1c30*/  IMAD.MOV.U32 R40, RZ, RZ, R20 ;  /* 0x000000ffff287224 */ /* 0x000fc800078e0014 */
[----:B------:R-:W-:-:S07]  /*1c40*/  IMAD.MOV.U32 R41, RZ, RZ, R11 ;  /* 0x000000ffff297224 */ /* 0x000fce00078e000b */
.L_x_23:
[----:B------:R-:W-:Y:S05]  /*1c50*/  BSYNC.RECONVERGENT B1 ;  /* 0x0000000000017941 */ /* 0x000fea0003800200 */
.L_x_21:
[----:B------:R-:W-:Y:S01]  /*1c60*/  IMAD.MOV.U32 R10, RZ, RZ, R6 ;  /* 0x000000ffff0a7224 */ /* 0x000fe200078e0006 */
[----:B------:R-:W-:Y:S01]  /*1c70*/  MOV R8, R40 ;  /* 0x0000002800087202 */ /* 0x000fe20000000f00 */
[----:B------:R-:W-:-:S04]  /*1c80*/  IMAD.MOV.U32 R11, RZ, RZ, 0x0 ;  /* 0x00000000ff0b7424 */ /* 0x000fc800078e00ff */
[----:B------:R-:W-:Y:S05]  /*1c90*/  RET.REL.NODEC R10 `(_Z18compute_u_v_kernelPK5matrxPS_S2_S1_S1_iifffff) ;  /* 0xffffffe00ad87950 */ /* 0x000fea0003c3ffff */
        .weak           $__internal_1_$__cuda_sm3x_div_rn_noftz_f32_slowpath
        .type           $__internal_1_$__cuda_sm3x_div_rn_noftz_f32_slowpath,@function
        .size           $__internal_1_$__cuda_sm3x_div_rn_noftz_f32_slowpath,(.L_x_75 - $__internal_1_$__cuda_sm3x_div_rn_noftz_f32_slowpath)
$__internal_1_$__cuda_sm3x_div_rn_noftz_f32_slowpath:
[----:B------:R-:W-:Y:S01]  /*1ca0*/  SHF.R.U32.HI R8, RZ, 0x17, R6 ;  /* 0x00000017ff087819 */ /* 0x000fe20000011606 */
[----:B------:R-:W-:Y:S01]  /*1cb0*/  BSSY.RECONVERGENT B1, `(.L_x_26) ;  /* 0x0000062000017945 */ /* 0x000fe20003800200 */
[----:B------:R-:W-:Y:S02]  /*1cc0*/  SHF.R.U32.HI R20, RZ, 0x17, R11 ;  /* 0x00000017ff147819 */ /* 0x000fe4000001160b */
[----:B------:R-:W-:Y:S02]  /*1cd0*/  LOP3.LUT R8, R8, 0xff, RZ, 0xc0, !PT ;  /* 0x000000ff08087812 */ /* 0x000fe400078ec0ff */
[----:B------:R-:W-:Y:S02]  /*1ce0*/  LOP3.LUT R20, R20, 0xff, RZ, 0xc0, !PT ;  /* 0x000000ff14147812 */ /* 0x000fe400078ec0ff */
[----:B------:R-:W-:-:S03]  /*1cf0*/  IADD3 R21, PT, PT, R8, -0x1, RZ ;  /* 0xffffffff08157810 */ /* 0x000fc60007ffe0ff */
[----:B------:R-:W-:Y:S01]  /*1d00*/  VIADD R22, R20, 0xffffffff ;  /* 0xffffffff14167836 */ /* 0x000fe20000000000 */
[----:B------:R-:W-:-:S04]  /*1d10*/  ISETP.GT.U32.AND P0, PT, R21, 0xfd, PT ;  /* 0x000000fd1500780c */ /* 0x000fc80003f04070 */
[----:B------:R-:W-:-:S13]  /*1d20*/  ISETP.GT.U32.OR P0, PT, R22, 0xfd, P0 ;  /* 0x000000fd1600780c */ /* 0x000fda0000704470 */
[----:B------:R-:W-:Y:S01]  /*1d30*/  @!P0 IMAD.MOV.U32 R12, RZ, RZ, RZ ;  /* 0x000000ffff0c8224 */ /* 0x000fe200078e00ff */
[----:B------:R-:W-:Y:S06]  /*1d40*/  @!P0 BRA `(.L_x_27) ;  /* 0x00000000005c8947 */ /* 0x000fec0003800000 */
[----:B------:R-:W-:Y:S02]  /*1d50*/  FSETP.GTU.FTZ.AND P0, PT, |R11|, +INF , PT ;  /* 0x7f8000000b00780b */ /* 0x000fe40003f1c200 */
[----:B------:R-:W-:-:S04]  /*1d60*/  FSETP.GTU.FTZ.AND P1, PT, |R6|, +INF , PT ;  /* 0x7f8000000600780b */ /* 0x000fc80003f3c200 */
[----:B------:R-:W-:-:S13]  /*1d70*/  PLOP3.LUT P0, PT, P0, P1, PT, 0xf8, 0x8f ;  /* 0x00000000008f781c */ /* 0x000fda0000703f70 */
[----:B------:R-:W-:Y:S05]  /*1d80*/  @P0 BRA `(.L_x_28) ;  /* 0x00000004004c0947 */ /* 0x000fea0003800000 */
[----:B------:R-:W-:-:S13]  /*1d90*/  LOP3.LUT P0, RZ, R6, 0x7fffffff, R11, 0xc8, !PT ;  /* 0x7fffffff06ff7812 */ /* 0x000fda000780c80b */
[----:B------:R-:W-:Y:S05]  /*1da0*/  @!P0 BRA `(.L_x_29) ;  /* 0x00000004003c8947 */ /* 0x000fea0003800000 */
[C---:B------:R-:W-:Y:S02]  /*1db0*/  FSETP.NEU.FTZ.AND P1, PT, |R11|.reuse, +INF , PT ;  /* 0x7f8000000b00780b */ /* 0x040fe40003f3d200 */
[----:B------:R-:W-:Y:S02]  /*1dc0*/  FSETP.NEU.FTZ.AND P2, PT, |R6|, +INF , PT ;  /* 0x7f8000000600780b */ /* 0x000fe40003f5d200 */
[----:B------:R-:W-:-:S11]  /*1dd0*/  FSETP.NEU.FTZ.AND P0, PT, |R11|, +INF , PT ;  /* 0x7f8000000b00780b */ /* 0x000fd60003f1d200 */
[----:B------:R-:W-:Y:S05]  /*1de0*/  @!P2 BRA !P1, `(.L_x_29) ;  /* 0x00000004002ca947 */ /* 0x000fea0004800000 */
[----:B------:R-:W-:-:S04]  /*1df0*/  LOP3.LUT P1, RZ, R11, 0x7fffffff, RZ, 0xc0, !PT ;  /* 0x7fffffff0bff7812 */ /* 0x000fc8000782c0ff */
[----:B------:R-:W-:-:S13]  /*1e00*/  PLOP3.LUT P1, PT, P2, P1, PT, 0x2f, 0xf2 ;  /* 0x0000000000f2781c */ /* 0x000fda0001722577 */
[----:B------:R-:W-:Y:S05]  /*1e10*/  @P1 BRA `(.L_x_30) ;  /* 0x0000000400181947 */ /* 0x000fea0003800000 */
[----:B------:R-:W-:-:S04]  /*1e20*/  LOP3.LUT P1, RZ, R6, 0x7fffffff, RZ, 0xc0, !PT ;  /* 0x7fffffff06ff7812 */ /* 0x000fc8000782c0ff */
[----:B------:R-:W-:-:S13]  /*1e30*/  PLOP3.LUT P0, PT, P0, P1, PT, 0x2f, 0xf2 ;  /* 0x0000000000f2781c */ /* 0x000fda0000702577 */
[----:B------:R-:W-:Y:S05]  /*1e40*/  @P0 BRA `(.L_x_31) ;  /* 0x0000000400000947 */ /* 0x000fea0003800000 */
[----:B------:R-:W-:Y:S02]  /*1e50*/  ISETP.GE.AND P0, PT, R22, RZ, PT ;  /* 0x000000ff1600720c */ /* 0x000fe40003f06270 */
[----:B------:R-:W-:-:S11]  /*1e60*/  ISETP.GE.AND P1, PT, R21, RZ, PT ;  /* 0x000000ff1500720c */ /* 0x000fd60003f26270 */
[----:B------:R-:W-:Y:S01]  /*1e70*/  @P0 MOV R12, RZ ;  /* 0x000000ff000c0202 */ /* 0x000fe20000000f00 */
[----:B------:R-:W-:Y:S02]  /*1e80*/  @!P0 IMAD.MOV.U32 R12, RZ, RZ, -0x40 ;  /* 0xffffffc0ff0c8424 */ /* 0x000fe400078e00ff */
[----:B------:R-:W-:Y:S01]  /*1e90*/  @!P0 FFMA R11, R11, 1.84467440737095516160e+19, RZ ;  /* 0x5f8000000b0b8823 */ /* 0x000fe200000000ff */
[----:B------:R-:W-:Y:S01]  /*1ea0*/  @!P1 FFMA R6, R6, 1.84467440737095516160e+19, RZ ;  /* 0x5f80000006069823 */ /* 0x000fe200000000ff */
[----:B------:R-:W-:-:S07]  /*1eb0*/  @!P1 VIADD R12, R12, 0x40 ;  /* 0x000000400c0c9836 */ /* 0x000fce0000000000 */
.L_x_27:
[----:B------:R-:W-:Y:S01]  /*1ec0*/  LEA R21, R8, 0xc0800000, 0x17 ;  /* 0xc080000008157811 */ /* 0x000fe200078eb8ff */
[----:B------:R-:W-:Y:S01]  /*1ed0*/  VIADD R20, R20, 0xffffff81 ;  /* 0xffffff8114147836 */ /* 0x000fe20000000000 */
[----:B------:R-:W-:Y:S02]  /*1ee0*/  BSSY.RECONVERGENT B2, `(.L_x_32) ;  /* 0x0000035000027945 */ /* 0x000fe40003800200 */
[----:B------:R-:W-:Y:S01]  /*1ef0*/  IADD3 R24, PT, PT, -R21, R6, RZ ;  /* 0x0000000615187210 */ /* 0x000fe20007ffe1ff */
[----:B------:R-:W-:-:S03]  /*1f00*/  IMAD R6, R20, -0x800000, R11 ;  /* 0xff80000014067824 */ /* 0x000fc600078e020b */
[----:B------:R-:W0:Y:S01]  /*1f10*/  MUFU.RCP R21, R24 ;  /* 0x0000001800157308 */ /* 0x000e220000001000 */
[----:B------:R-:W-:-:S04]  /*1f20*/  FADD.FTZ R23, -R24, -RZ ;  /* 0x800000ff18177221 */ /* 0x000fc80000010100 */
[----:B0-----:R-:W-:-:S04]  /*1f30*/  FFMA R22, R21, R23, 1 ;  /* 0x3f80000015167423 */ /* 0x001fc80000000017 */
[----:B------:R-:W-:-:S04]  /*1f40*/  FFMA R21, R21, R22, R21 ;  /* 0x0000001615157223 */ /* 0x000fc80000000015 */
[----:B------:R-:W-:-:S04]  /*1f50*/  FFMA R22, R6, R21, RZ ;  /* 0x0000001506167223 */ /* 0x000fc800000000ff */
[----:B------:R-:W-:-:S04]  /*1f60*/  FFMA R11, R23, R22, R6 ;  /* 0x00000016170b7223 */ /* 0x000fc80000000006 */
[----:B------:R-:W-:Y:S01]  /*1f70*/  FFMA R22, R21, R11, R22 ;  /* 0x0000000b15167223 */ /* 0x000fe20000000016 */
[----:B------:R-:W-:-:S03]  /*1f80*/  IADD3 R11, PT, PT, R20, 0x7f, -R8 ;  /* 0x0000007f140b7810 */ /* 0x000fc60007ffe808 */
[----:B------:R-:W-:Y:S02]  /*1f90*/  FFMA R23, R23, R22, R6 ;  /* 0x0000001617177223 */ /* 0x000fe40000000006 */
[----:B------:R-:W-:Y:S02]  /*1fa0*/  IMAD.IADD R11, R11, 0x1, R12 ;  /* 0x000000010b0b7824 */ /* 0x000fe400078e020c */
[----:B------:R-:W-:-:S05]  /*1fb0*/  FFMA R6, R21, R23, R22 ;  /* 0x0000001715067223 */ /* 0x000fca0000000016 */
[----:B------:R-:W-:-:S04]  /*1fc0*/  SHF.R.U32.HI R8, RZ, 0x17, R6 ;  /* 0x00000017ff087819 */ /* 0x000fc80000011606 */
[----:B------:R-:W-:-:S04]  /*1fd0*/  LOP3.LUT R8, R8, 0xff, RZ, 0xc0, !PT ;  /* 0x000000ff08087812 */ /* 0x000fc800078ec0ff */
[----:B------:R-:W-:-:S05]  /*1fe0*/  IADD3 R8, PT, PT, R8, R11, RZ ;  /* 0x0000000b08087210 */ /* 0x000fca0007ffe0ff */
[----:B------:R-:W-:-:S05]  /*1ff0*/  VIADD R12, R8, 0xffffffff ;  /* 0xffffffff080c7836 */ /* 0x000fca0000000000 */
[----:B------:R-:W-:-:S13]  /*2000*/  ISETP.GE.U32.AND P0, PT, R12, 0xfe, PT ;  /* 0x000000fe0c00780c */ /* 0x000fda0003f06070 */
[----:B------:R-:W-:Y:S05]  /*2010*/  @!P0 BRA `(.L_x_33) ;  /* 0x0000000000808947 */ /* 0x000fea0003800000 */
[----:B------:R-:W-:-:S13]  /*2020*/  ISETP.GT.AND P0, PT, R8, 0xfe, PT ;  /* 0x000000fe0800780c */ /* 0x000fda0003f04270 */
[----:B------:R-:W-:Y:S05]  /*2030*/  @P0 BRA `(.L_x_34) ;  /* 0x00000000006c0947 */ /* 0x000fea0003800000 */
[----:B------:R-:W-:-:S13]  /*2040*/  ISETP.GE.AND P0, PT, R8, 0x1, PT ;  /* 0x000000010800780c */ /* 0x000fda0003f06270 */
[----:B------:R-:W-:Y:S05]  /*2050*/  @P0 BRA `(.L_x_35) ;  /* 0x0000000000740947 */ /* 0x000fea0003800000 */
[----:B------:R-:W-:Y:S02]  /*2060*/  ISETP.GE.AND P0, PT, R8, -0x18, PT ;  /* 0xffffffe80800780c */ /* 0x000fe40003f06270 */
[----:B------:R-:W-:-:S11]  /*2070*/  LOP3.LUT R6, R6, 0x80000000, RZ, 0xc0, !PT ;  /* 0x8000000006067812 */ /* 0x000fd600078ec0ff */
[----:B------:R-:W-:Y:S05]  /*2080*/  @!P0 BRA `(.L_x_35) ;  /* 0x0000000000688947 */ /* 0x000fea0003800000 */
[CCC-:B------:R-:W-:Y:S01]  /*2090*/  FFMA.RZ R11, R21.reuse, R23.reuse, R22.reuse ;  /* 0x00000017150b7223 */ /* 0x1c0fe2000000c016 */
[C---:B------:R-:W-:Y:S02]  /*20a0*/  VIADD R20, R8.reuse, 0x20 ;  /* 0x0000002008147836 */ /* 0x040fe40000000000 */
[CCC-:B------:R-:W-:Y:S01]  /*20b0*/  FFMA.RP R12, R21.reuse, R23.reuse, R22.reuse ;  /* 0x00000017150c7223 */ /* 0x1c0fe20000008016 */
[----:B------:R-:W-:Y:S01]  /*20c0*/  FFMA.RM R21, R21, R23, R22 ;  /* 0x0000001715157223 */ /* 0x000fe20000004016 */
[C---:B------:R-:W-:Y:S02]  /*20d0*/  ISETP.NE.AND P2, PT, R8.reuse, RZ, PT ;  /* 0x000000ff0800720c */ /* 0x040fe40003f45270 */
[----:B------:R-:W-:Y:S02]  /*20e0*/  LOP3.LUT R11, R11, 0x7fffff, RZ, 0xc0, !PT ;  /* 0x007fffff0b0b7812 */ /* 0x000fe400078ec0ff */
[----:B------:R-:W-:Y:S02]  /*20f0*/  ISETP.NE.AND P1, PT, R8, RZ, PT ;  /* 0x000000ff0800720c */ /* 0x000fe40003f25270 */
[----:B------:R-:W-:-:S02]  /*2100*/  LOP3.LUT R11, R11, 0x800000, RZ, 0xfc, !PT ;  /* 0x008000000b0b7812 */ /* 0x000fc400078efcff */
[----:B------:R-:W-:Y:S02]  /*2110*/  IADD3 R8, PT, PT, -R8, RZ, RZ ;  /* 0x000000ff08087210 */ /* 0x000fe40007ffe1ff */
[----:B------:R-:W-:Y:S02]  /*2120*/  SHF.L.U32 R20, R11, R20, RZ ;  /* 0x000000140b147219 */ /* 0x000fe400000006ff */
[----:B------:R-:W-:Y:S02]  /*2130*/  FSETP.NEU.FTZ.AND P0, PT, R12, R21, PT ;  /* 0x000000150c00720b */ /* 0x000fe40003f1d000 */
[----:B------:R-:W-:Y:S02]  /*2140*/  SEL R8, R8, RZ, P2 ;  /* 0x000000ff08087207 */ /* 0x000fe40001000000 */
[----:B------:R-:W-:Y:S02]  /*2150*/  ISETP.NE.AND P1, PT, R20, RZ, P1 ;  /* 0x000000ff1400720c */ /* 0x000fe40000f25270 */
[----:B------:R-:W-:-:S02]  /*2160*/  SHF.R.U32.HI R12, RZ, R8, R11 ;  /* 0x00000008ff0c7219 */ /* 0x000fc4000001160b */
[----:B------:R-:W-:Y:S02]  /*2170*/  PLOP3.LUT P0, PT, P0, P1, PT, 0xf8, 0x8f ;  /* 0x00000000008f781c */ /* 0x000fe40000703f70 */
[----:B------:R-:W-:Y:S02]  /*2180*/  SHF.R.U32.HI R8, RZ, 0x1, R12 ;  /* 0x00000001ff087819 */ /* 0x000fe4000001160c */
[----:B------:R-:W-:-:S04]  /*2190*/  SEL R11, RZ, 0x1, !P0 ;  /* 0x00000001ff0b7807 */ /* 0x000fc80004000000 */
[----:B------:R-:W-:-:S04]  /*21a0*/  LOP3.LUT R11, R11, 0x1, R8, 0xf8, !PT ;  /* 0x000000010b0b7812 */ /* 0x000fc800078ef808 */
[----:B------:R-:W-:-:S05]  /*21b0*/  LOP3.LUT R11, R11, R12, RZ, 0xc0, !PT ;  /* 0x0000000c0b0b7212 */ /* 0x000fca00078ec0ff */
[----:B------:R-:W-:-:S05]  /*21c0*/  IMAD.IADD R11, R8, 0x1, R11 ;  /* 0x00000001080b7824 */ /* 0x000fca00078e020b */
[----:B------:R-:W-:Y:S01]  /*21d0*/  LOP3.LUT R6, R11, R6, RZ, 0xfc, !PT ;  /* 0x000000060b067212 */ /* 0x000fe200078efcff */
[----:B------:R-:W-:Y:S06]  /*21e0*/  BRA `(.L_x_35) ;  /* 0x0000000000107947 */ /* 0x000fec0003800000 */
.L_x_34:
[----:B------:R-:W-:-:S04]  /*21f0*/  LOP3.LUT R6, R6, 0x80000000, RZ, 0xc0, !PT ;  /* 0x8000000006067812 */ /* 0x000fc800078ec0ff */
[----:B------:R-:W-:Y:S01]  /*2200*/  LOP3.LUT R6, R6, 0x7f800000, RZ, 0xfc, !PT ;  /* 0x7f80000006067812 */ /* 0x000fe200078efcff */
[----:B------:R-:W-:Y:S06]  /*2210*/  BRA `(.L_x_35) ;  /* 0x0000000000047947 */ /* 0x000fec0003800000 */
.L_x_33:
[----:B------:R-:W-:-:S07]  /*2220*/  IMAD R6, R11, 0x800000, R6 ;  /* 0x008000000b067824 */ /* 0x000fce00078e0206 */
.L_x_35:
[----:B------:R-:W-:Y:S05]  /*2230*/  BSYNC.RECONVERGENT B2 ;  /* 0x0000000000027941 */ /* 0x000fea0003800200 */
.L_x_32:
[----:B------:R-:W-:Y:S05]  /*2240*/  BRA `(.L_x_36) ;  /* 0x0000000000207947 */ /* 0x000fea0003800000 */
.L_x_31:
[----:B------:R-:W-:-:S04]  /*2250*/  LOP3.LUT R6, R6, 0x80000000, R11, 0x48, !PT ;  /* 0x8000000006067812 */ /* 0x000fc800078e480b */
[----:B------:R-:W-:Y:S01]  /*2260*/  LOP3.LUT R6, R6, 0x7f800000, RZ, 0xfc, !PT ;  /* 0x7f80000006067812 */ /* 0x000fe200078efcff */
[----:B------:R-:W-:Y:S06]  /*2270*/  BRA `(.L_x_36) ;  /* 0x0000000000147947 */ /* 0x000fec0003800000 */
.L_x_30:
[----:B------:R-:W-:Y:S01]  /*2280*/  LOP3.LUT R6, R6, 0x80000000, R11, 0x48, !PT ;  /* 0x8000000006067812 */ /* 0x000fe200078e480b */
[----:B------:R-:W-:Y:S06]  /*2290*/  BRA `(.L_x_36) ;  /* 0x00000000000c7947 */ /* 0x000fec0003800000 */
.L_x_29:
[----:B------:R-:W0:Y:S01]  /*22a0*/  MUFU.RSQ R6, -QNAN ;  /* 0xffc0000000067908 */ /* 0x000e220000001400 */
[----:B------:R-:W-:Y:S05]  /*22b0*/  BRA `(.L_x_36) ;  /* 0x0000000000047947 */ /* 0x000fea0003800000 */
.L_x_28:
[----:B------:R-:W-:-:S07]  /*22c0*/  FADD.FTZ R6, R11, R6 ;  /* 0x000000060b067221 */ /* 0x000fce0000010000 */
.L_x_36:
[----:B------:R-:W-:Y:S05]  /*22d0*/  BSYNC.RECONVERGENT B1 ;  /* 0x0000000000017941 */ /* 0x000fea0003800200 */
.L_x_26:
[----:B------:R-:W-:-:S04]  /*22e0*/  HFMA2 R11, -RZ, RZ, 0, 0 ;  /* 0x00000000ff0b7431 */ /* 0x000fc800000001ff */
[----:B0-----:R-:W-:Y:S05]  /*22f0*/  RET.REL.NODEC R10 `(_Z18compute_u_v_kernelPK5matrxPS_S2_S1_S1_iifffff) ;  /* 0xffffffdc0a407950 */ /* 0x001fea0003c3ffff */
.L_x_37:
[----:B------:R-:W-:-:S00]  /*2300*/  BRA `(.L_x_37) ;  /* 0xfffffffc00fc7947 */ /* 0x000fc0000383ffff */
[----:B------:R-:W-:-:S00]  /*2310*/  NOP ;  /* 0x0000000000007918 */ /* 0x000fc00000000000 */
        /* <DEDUP_REMOVED lines=14> */
.L_x_75:


//--------------------- .text._Z16compute_p_kernelPK5matrxPS_S1_iiff --------------------------
	.section	.text._Z16compute_p_kernelPK5matrxPS_S1_iiff,"ax",@progbits
	.align	128
        .global         _Z16compute_p_kernelPK5matrxPS_S1_iiff
        .type           _Z16compute_p_kernelPK5matrxPS_S1_iiff,@function
        .size           _Z16compute_p_kernelPK5matrxPS_S1_iiff,(.L_x_76 - _Z16compute_p_kernelPK5matrxPS_S1_iiff)
        .other          _Z16compute_p_kernelPK5matrxPS_S1_iiff,@"STO_CUDA_ENTRY STV_DEFAULT"
_Z16compute_p_kernelPK5matrxPS_S1_iiff:
.text._Z16compute_p_kernelPK5matrxPS_S1_iiff:
        /* <DEDUP_REMOVED lines=19> */
[----:B------:R-:W1:Y:S01]  /*0130*/  LDC.64 R14, c[0x0][0x380] ;  /* 0x0000e000ff0e7b82 */ /* 0x000e620000000a00 */
[----:B0-----:R-:W2:Y:S04]  /*0140*/  LDG.E R10, desc[UR4][R8.64] ;  /* 0x00000004080a7981 */ /* 0x001ea8000c1e1900 */
[----:B------:R-:W3:Y:S04]  /*0150*/  LDG.E.64 R6, desc[UR4][R8.64+0x8] ;  /* 0x0000080408067981 */ /* 0x000ee8000c1e1b00 */
[----:B-1----:R-:W4:Y:S04]  /*0160*/  LDG.E R16, desc[UR4][R14.64] ;  /* 0x000000040e107981 */ /* 0x002f28000c1e1900 */
[----:B------:R-:W5:Y:S01]  /*0170*/  LDG.E.64 R2, desc[UR4][R14.64+0x8] ;  /* 0x000008040e027981 */ /* 0x000f62000c1e1b00 */
[----:B--2---:R-:W-:-:S02]  /*0180*/  IMAD R11, R5, R10, R10 ;  /* 0x0000000a050b7224 */ /* 0x004fc400078e020a */
[----:B------:R-:W-:Y:S02]  /*0190*/  IMAD R4, R5, R10, R4 ;  /* 0x0000000a05047224 */ /* 0x000fe400078e0204 */
[--C-:B------:R-:W-:Y:S02]  /*01a0*/  IMAD R13, R10, -0x2, R11.reuse ;  /* 0xfffffffe0a0d7824 */ /* 0x100fe400078e020b */
[C---:B------:R-:W-:Y:S02]  /*01b0*/  IMAD.IADD R11, R0.reuse, 0x1, R11 ;  /* 0x00000001000b7824 */ /* 0x040fe400078e020b */
[----:B------:R-:W-:Y:S02]  /*01c0*/  IMAD.IADD R13, R0, 0x1, R13 ;  /* 0x00000001000d7824 */ /* 0x000fe400078e020d */
[----:B------:R-:W-:Y:S02]  /*01d0*/  VIADD R17, R4, 0x2 ;  /* 0x0000000204117836 */ /* 0x000fe40000000000 */
[----:B---3--:R-:W-:-:S04]  /*01e0*/  IMAD.WIDE R12, R13, 0x4, R6 ;  /* 0x000000040d0c7825 */ /* 0x008fc800078e0206 */
[--C-:B------:R-:W-:Y:S02]  /*01f0*/  IMAD.WIDE R10, R11, 0x4, R6.reuse ;  /* 0x000000040b0a7825 */ /* 0x100fe400078e0206 */
[----:B------:R-:W2:Y:S02]  /*0200*/  LDG.E R13, desc[UR4][R12.64] ;  /* 0x000000040c0d7981 */ /* 0x000ea4000c1e1900 */
[----:B------:R-:W-:Y:S02]  /*0210*/  IMAD.WIDE R8, R17, 0x4, R6 ;  /* 0x0000000411087825 */ /* 0x000fe400078e0206 */
[----:B------:R0:W2:Y:S02]  /*0220*/  LDG.E R4, desc[UR4][R10.64] ;  /* 0x000000040a047981 */ /* 0x0000a4000c1e1900 */
[----:B----4-:R-:W-:Y:S02]  /*0230*/  IMAD R7, R5, R16, R0 ;  /* 0x0000001005077224 */ /* 0x010fe400078e0200 */
[----:B------:R-:W3:Y:S01]  /*0240*/  LDG.E R18, desc[UR4][R8.64] ;  /* 0x0000000408127981 */ /* 0x000ee2000c1e1900 */
[----:B------:R-:W1:Y:S01]  /*0250*/  LDC.64 R16, c[0x0][0x3a0] ;  /* 0x0000e800ff107b82 */ /* 0x000e620000000a00 */
[----:B-----5:R-:W-:-:S02]  /*0260*/  IMAD.WIDE R14, R7, 0x4, R2 ;  /* 0x00000004070e7825 */ /* 0x020fc400078e0202 */
[----:B------:R4:W3:Y:S04]  /*0270*/  LDG.E R19, desc[UR4][R8.64+-0x8] ;  /* 0xfffff80408137981 */ /* 0x0008e8000c1e1900 */
[----:B------:R-:W5:Y:S01]  /*0280*/  LDG.E R15, desc[UR4][R14.64] ;  /* 0x000000040e0f7981 */ /* 0x000f62000c1e1900 */
[----:B-1----:R-:W-:Y:S01]  /*0290*/  FMUL R16, R16, R16 ;  /* 0x0000001010107220 */ /* 0x002fe20000400000 */
[----:B------:R-:W-:-:S04]  /*02a0*/  FMUL R17, R17, R17 ;  /* 0x0000001111117220 */ /* 0x000fc80000400000 */
[----:B------:R-:W-:-:S04]  /*02b0*/  FADD R20, R16, R17 ;  /* 0x0000001110147221 */ /* 0x000fc80000000000 */
[----:B------:R-:W1:Y:S02]  /*02c0*/  F2F.F64.F32 R6, R20 ;  /* 0x0000001400067310 */ /* 0x000e640000201800 */
[----:B-1----:R-:W-:-:S06]  /*02d0*/  DADD R6, R6, R6 ;  /* 0x0000000006067229 */ /* 0x002fcc0000000006 */
[----:B------:R-:W0:Y:S01]  /*02e0*/  MUFU.RCP64H R3, R7 ;  /* 0x0000000700037308 */ /* 0x000e220000001800 */
[----:B------:R-:W-:-:S06]  /*02f0*/  MOV R2, 0x1 ;  /* 0x0000000100027802 */ /* 0x000fcc0000000f00 */
[----:B0-----:R-:W-:-:S08]  /*0300*/  DFMA R10, -R6, R2, 1 ;  /* 0x3ff00000060a742b */ /* 0x001fd00000000102 */
[----:B----4-:R-:W-:-:S08]  /*0310*/  DFMA R8, R10, R10, R10 ;  /* 0x0000000a0a08722b */ /* 0x010fd0000000000a */
[----:B------:R-:W-:-:S08]  /*0320*/  DFMA R2, R2, R8, R2 ;  /* 0x000000080202722b */ /* 0x000fd00000000002 */
[----:B------:R-:W-:-:S08]  /*0330*/  DFMA R10, -R6, R2, 1 ;  /* 0x3ff00000060a742b */ /* 0x000fd00000000102 */
[----:B------:R-:W-:Y:S01]  /*0340*/  DFMA R2, R2, R10, R2 ;  /* 0x0000000a0202722b */ /* 0x000fe20000000002 */
[----:B------:R-:W-:Y:S01]  /*0350*/  BSSY.RECONVERGENT B0, `(.L_x_38) ;  /* 0x0000013000007945 */ /* 0x000fe20003800200 */
[----:B--2---:R-:W-:-:S04]  /*0360*/  FADD R13, R4, R13 ;  /* 0x0000000d040d7221 */ /* 0x004fc80000000000 */
[----:B------:R-:W-:Y:S01]  /*0370*/  FMUL R4, R16, R13 ;  /* 0x0000000d10047220 */ /* 0x000fe20000400000 */
[----:B---3--:R-:W-:Y:S01]  /*0380*/  FADD R18, R18, R19 ;  /* 0x0000001312127221 */ /* 0x008fe20000000000 */
[----:B-----5:R-:W-:-:S03]  /*0390*/  FMUL R15, R16, R15 ;  /* 0x0000000f100f7220 */ /* 0x020fc60000400000 */
[----:B------:R-:W-:-:S04]  /*03a0*/  FFMA R4, R17, R18, R4 ;  /* 0x0000001211047223 */ /* 0x000fc80000000004 */
[----:B------:R-:W-:-:S04]  /*03b0*/  FFMA R4, -R17, R15, R4 ;  /* 0x0000000f11047223 */ /* 0x000fc80000000104 */
[----:B------:R-:W0:Y:S02]  /*03c0*/  F2F.F64.F32 R8, R4 ;  /* 0x0000000400087310 */ /* 0x000e240000201800 */
[----:B0-----:R-:W-:-:S08]  /*03d0*/  DMUL R10, R8, R2 ;  /* 0x00000002080a7228 */ /* 0x001fd00000000000 */
[----:B------:R-:W-:-:S08]  /*03e0*/  DFMA R12, -R6, R10, R8 ;  /* 0x0000000a060c722b */ /* 0x000fd00000000108 */
[----:B------:R-:W-:Y:S01]  /*03f0*/  DFMA R2, R2, R12, R10 ;  /* 0x0000000c0202722b */ /* 0x000fe2000000000a */
[----:B------:R-:W-:-:S09]  /*0400*/  FSETP.GEU.AND P1, PT, |R9|, 6.5827683646048100446e-37, PT ;  /* 0x036000000900780b */ /* 0x000fd20003f2e200 */
[----:B------:R-:W-:-:S05]  /*0410*/  FFMA R10, RZ, R7, R3 ;  /* 0x00000007ff0a7223 */ /* 0x000fca0000000003 */
[----:B------:R-:W-:-:S13]  /*0420*/  FSETP.GT.AND P0, PT, |R10|, 1.469367938527859385e-39, PT ;  /* 0x001000000a00780b */ /* 0x000fda0003f04200 */
[----:B------:R-:W-:Y:S05]  /*0430*/  @P0 BRA P1, `(.L_x_39) ;  /* 0x0000000000100947 */ /* 0x000fea0000800000 */
[----:B------:R-:W-:-:S07]  /*0440*/  MOV R4, 0x460 ;  /* 0x0000046000047802 */ /* 0x000fce0000000f00 */
[----:B------:R-:W-:Y:S05]  /*0450*/  CALL.REL.NOINC `($__internal_2_$__cuda_sm20_div_rn_f64_full) ;  /* 0x00000000002c7944 */ /* 0x000fea0003c00000 */
[----:B------:R-:W-:Y:S02]  /*0460*/  IMAD.MOV.U32 R2, RZ, RZ, R12 ;  /* 0x000000ffff027224 */ /* 0x000fe400078e000c */
[----:B------:R-:W-:-:S07]  /*0470*/  IMAD.MOV.U32 R3, RZ, RZ, R13 ;  /* 0x000000ffff037224 */ /* 0x000fce00078e000d */
.L_x_39:
[----:B------:R-:W-:Y:S05]  /*0480*/  BSYNC.RECONVERGENT B0 ;  /* 0x0000000000007941 */ /* 0x000fea0003800200 */
.L_x_38:
[----:B------:R-:W0:Y:S02]  /*0490*/  LDC.64 R8, c[0x0][0x388] ;  /* 0x0000e200ff087b82 */ /* 0x000e240000000a00 */
[----:B0-----:R-:W2:Y:S04]  /*04a0*/  LDG.E R4, desc[UR4][R8.64] ;  /* 0x0000000408047981 */ /* 0x001ea8000c1e1900 */
[----:B------:R-:W3:Y:S01]  /*04b0*/  LDG.E.64 R6, desc[UR4][R8.64+0x8] ;  /* 0x0000080408067981 */ /* 0x000ee2000c1e1b00 */
[----:B------:R-:W0:Y:S01]  /*04c0*/  F2F.F32.F64 R3, R2 ;  /* 0x0000000200037310 */ /* 0x000e220000301000 */
[----:B--2---:R-:W-:-:S04]  /*04d0*/  IMAD R5, R5, R4, R0 ;  /* 0x0000000405057224 */ /* 0x004fc800078e0200 */
[----:B---3--:R-:W-:-:S05]  /*04e0*/  IMAD.WIDE R6, R5, 0x4, R6 ;  /* 0x0000000405067825 */ /* 0x008fca00078e0206 */
[----:B0-----:R-:W-:Y:S01]  /*04f0*/  STG.E desc[UR4][R6.64], R3 ;  /* 0x0000000306007986 */ /* 0x001fe2000c101904 */
[----:B------:R-:W-:Y:S05]  /*0500*/  EXIT ;  /* 0x000000000000794d */ /* 0x000fea0003800000 */
        .weak           $__internal_2_$__cuda_sm20_div_rn_f64_full
        .type           $__internal_2_$__cuda_sm20_div_rn_f64_full,@function
        .size           $__internal_2_$__cuda_sm20_div_rn_f64_full,(.L_x_76 - $__internal_2_$__cuda_sm20_div_rn_f64_full)
$__internal_2_$__cuda_sm20_div_rn_f64_full:
[C---:B------:R-:W-:Y:S01]  /*0510*/  FSETP.GEU.AND P0, PT, |R7|.reuse, 1.469367938527859385e-39, PT ;  /* 0x001000000700780b */ /* 0x040fe20003f0e200 */
[----:B------:R-:W-:Y:S01]  /*0520*/  IMAD.MOV.U32 R10, RZ, RZ, 0x1 ;  /* 0x00000001ff0a7424 */ /* 0x000fe200078e00ff */
[----:B------:R-:W-:Y:S01]  /*0530*/  LOP3.LUT R2, R7, 0x800fffff, RZ, 0xc0, !PT ;  /* 0x800fffff07027812 */ /* 0x000fe200078ec0ff */
[----:B------:R-:W-:Y:S01]  /*0540*/  BSSY.RECONVERGENT B1, `(.L_x_40) ;  /* 0x0000055000017945 */ /* 0x000fe20003800200 */
[C---:B------:R-:W-:Y:S02]  /*0550*/  FSETP.GEU.AND P2, PT, |R9|.reuse, 1.469367938527859385e-39, PT ;  /* 0x001000000900780b */ /* 0x040fe40003f4e200 */
[----:B------:R-:W-:Y:S01]  /*0560*/  LOP3.LUT R3, R2, 0x3ff00000, RZ, 0xfc, !PT ;  /* 0x3ff0000002037812 */ /* 0x000fe200078efcff */
[----:B------:R-:W-:Y:S01]  /*0570*/  IMAD.MOV.U32 R2, RZ, RZ, R6 ;  /* 0x000000ffff027224 */ /* 0x000fe200078e0006 */
[----:B------:R-:W-:-:S05]  /*0580*/  LOP3.LUT R12, R9, 0x7ff00000, RZ, 0xc0, !PT ;  /* 0x7ff00000090c7812 */ /* 0x000fca00078ec0ff */
[----:B------:R-:W-:-:S04]  /*0590*/  @!P0 DMUL R2, R6, 8.98846567431157953865e+307 ;  /* 0x7fe0000006028828 */ /* 0x000fc80000000000 */
[----:B------:R-:W-:Y:S01]  /*05a0*/  @!P2 LOP3.LUT R13, R7, 0x7ff00000, RZ, 0xc0, !PT ;  /* 0x7ff00000070da812 */ /* 0x000fe200078ec0ff */
[----:B------:R-:W-:Y:S01]  /*05b0*/  @!P2 IMAD.MOV.U32 R18, RZ, RZ, RZ ;  /* 0x000000ffff12a224 */ /* 0x000fe200078e00ff */
[----:B------:R-:W0:Y:S02]  /*05c0*/  MUFU.RCP64H R11, R3 ;  /* 0x00000003000b7308 */ /* 0x000e240000001800 */
[----:B------:R-:W-:Y:S02]  /*05d0*/  @!P2 ISETP.GE.U32.AND P3, PT, R12, R13, PT ;  /* 0x0000000d0c00a20c */ /* 0x000fe40003f66070 */
[----:B------:R-:W-:-:S04]  /*05e0*/  MOV R13, 0x1ca00000 ;  /* 0x1ca00000000d7802 */ /* 0x000fc80000000f00 */
[----:B------:R-:W-:-:S04]  /*05f0*/  @!P2 SEL R19, R13, 0x63400000, !P3 ;  /* 0x634000000d13a807 */ /* 0x000fc80005800000 */
[----:B------:R-:W-:-:S04]  /*0600*/  @!P2 LOP3.LUT R19, R19, 0x80000000, R9, 0xf8, !PT ;  /* 0x800000001313a812 */ /* 0x000fc800078ef809 */
[----:B------:R-:W-:Y:S01]  /*0610*/  @!P2 LOP3.LUT R19, R19, 0x100000, RZ, 0xfc, !PT ;  /* 0x001000001313a812 */ /* 0x000fe200078efcff */
[----:B0-----:R-:W-:-:S08]  /*0620*/  DFMA R14, R10, -R2, 1 ;  /* 0x3ff000000a0e742b */ /* 0x001fd00000000802 */
[----:B------:R-:W-:Y:S01]  /*0630*/  DFMA R16, R14, R14, R14 ;  /* 0x0000000e0e10722b */ /* 0x000fe2000000000e */
[----:B------:R-:W-:-:S04]  /*0640*/  LOP3.LUT R15, R7, 0x7ff00000, RZ, 0xc0, !PT ;  /* 0x7ff00000070f7812 */ /* 0x000fc800078ec0ff */
[----:B------:R-:W-:-:S03]  /*0650*/  ISETP.GE.U32.AND P1, PT, R12, R15, PT ;  /* 0x0000000f0c00720c */ /* 0x000fc60003f26070 */
[----:B------:R-:W-:Y:S01]  /*0660*/  DFMA R16, R10, R16, R10 ;  /* 0x000000100a10722b */ /* 0x000fe2000000000a */
[----:B------:R-:W-:Y:S01]  /*0670*/  SEL R11, R13, 0x63400000, !P1 ;  /* 0x634000000d0b7807 */ /* 0x000fe20004800000 */
[----:B------:R-:W-:-:S03]  /*0680*/  IMAD.MOV.U32 R10, RZ, RZ, R8 ;  /* 0x000000ffff0a7224 */ /* 0x000fc600078e0008 */
[----:B------:R-:W-:-:S03]  /*0690*/  LOP3.LUT R11, R11, 0x800fffff, R9, 0xf8, !PT ;  /* 0x800fffff0b0b7812 */ /* 0x000fc600078ef809 */
[----:B------:R-:W-:-:S03]  /*06a0*/  DFMA R20, R16, -R2, 1 ;  /* 0x3ff000001014742b */ /* 0x000fc60000000802 */
[----:B------:R-:W-:-:S05]  /*06b0*/  @!P2 DFMA R10, R10, 2, -R18 ;  /* 0x400000000a0aa82b */ /* 0x000fca0000000812 */
[----:B------:R-:W-:Y:S01]  /*06c0*/  DFMA R16, R16, R20, R16 ;  /* 0x000000141010722b */ /* 0x000fe20000000010 */
[----:B------:R-:W-:Y:S02]  /*06d0*/  IMAD.MOV.U32 R21, RZ, RZ, R12 ;  /* 0x000000ffff157224 */ /* 0x000fe400078e000c */
[----:B------:R-:W-:Y:S01]  /*06e0*/  IMAD.MOV.U32 R20, RZ, RZ, R15 ;  /* 0x000000ffff147224 */ /* 0x000fe200078e000f */
[----:B------:R-:W-:Y:S02]  /*06f0*/  @!P0 LOP3.LUT R20, R3, 0x7ff00000, RZ, 0xc0, !PT ;  /* 0x7ff0000003148812 */ /* 0x000fe400078ec0ff */
[----:B------:R-:W-:Y:S02]  /*0700*/  @!P2 LOP3.LUT R21, R11, 0x7ff00000, RZ, 0xc0, !PT ;  /* 0x7ff000000b15a812 */ /* 0x000fe400078ec0ff */
[----:B------:R-:W-:Y:S01]  /*0710*/  DMUL R18, R16, R10 ;  /* 0x0000000a10127228 */ /* 0x000fe20000000000 */
[----:B------:R-:W-:Y:S01]  /*0720*/  VIADD R23, R20, 0xffffffff ;  /* 0xffffffff14177836 */ /* 0x000fe20000000000 */
[----:B------:R-:W-:-:S04]  /*0730*/  IADD3 R22, PT, PT, R21, -0x1, RZ ;  /* 0xffffffff15167810 */ /* 0x000fc80007ffe0ff */
[----:B------:R-:W-:Y:S02]  /*0740*/  ISETP.GT.U32.AND P0, PT, R22, 0x7feffffe, PT ;  /* 0x7feffffe1600780c */ /* 0x000fe40003f04070 */
[----:B------:R-:W-:Y:S02]  /*0750*/  DFMA R14, R18, -R2, R10 ;  /* 0x80000002120e722b */ /* 0x000fe4000000000a */
[----:B------:R-:W-:-:S06]  /*0760*/  ISETP.GT.U32.OR P0, PT, R23, 0x7feffffe, P0 ;  /* 0x7feffffe1700780c */ /* 0x000fcc0000704470 */
[----:B------:R-:W-:-:S07]  /*0770*/  DFMA R14, R16, R14, R18 ;  /* 0x0000000e100e722b */ /* 0x000fce0000000012 */
[----:B------:R-:W-:Y:S05]  /*0780*/  @P0 BRA `(.L_x_41) ;  /* 0x00000000006c0947 */ /* 0x000fea0003800000 */
[----:B------:R-:W-:-:S04]  /*0790*/  LOP3.LUT R9, R7, 0x7ff00000, RZ, 0xc0, !PT ;  /* 0x7ff0000007097812 */ /* 0x000fc800078ec0ff */
[CC--:B------:R-:W-:Y:S02]  /*07a0*/  VIADDMNMX R8, R12.reuse, -R9.reuse, 0xb9600000, !PT ;  /* 0xb96000000c087446 */ /* 0x0c0fe40007800909 */
[----:B------:R-:W-:Y:S02]  /*07b0*/  ISETP.GE.U32.AND P0, PT, R12, R9, PT ;  /* 0x000000090c00720c */ /* 0x000fe40003f06070 */
[----:B------:R-:W-:Y:S02]  /*07c0*/  VIMNMX R8, PT, PT, R8, 0x46a00000, PT ;  /* 0x46a0000008087848 */ /* 0x000fe40003fe0100 */
[----:B------:R-:W-:-:S05]  /*07d0*/  SEL R13, R13, 0x63400000, !P0 ;  /* 0x634000000d0d7807 */ /* 0x000fca0004000000 */
[----:B------:R-:W-:Y:S02]  /*07e0*/  IMAD.IADD R16, R8, 0x1, -R13 ;  /* 0x0000000108107824 */ /* 0x000fe400078e0a0d */
[----:B------:R-:W-:Y:S02]  /*07f0*/  IMAD.MOV.U32 R8, RZ, RZ, RZ ;  /* 0x000000ffff087224 */ /* 0x000fe400078e00ff */
[----:B------:R-:W-:-:S06]  /*0800*/  VIADD R9, R16, 0x7fe00000 ;  /* 0x7fe0000010097836 */ /* 0x000fcc0000000000 */
[----:B------:R-:W-:-:S10]  /*0810*/  DMUL R12, R14, R8 ;  /* 0x000000080e0c7228 */ /* 0x000fd40000000000 */
[----:B------:R-:W-:-:S13]  /*0820*/  FSETP.GTU.AND P0, PT, |R13|, 1.469367938527859385e-39, PT ;  /* 0x001000000d00780b */ /* 0x000fda0003f0c200 */
[----:B------:R-:W-:Y:S05]  /*0830*/  @P0 BRA `(.L_x_42) ;  /* 0x0000000000940947 */ /* 0x000fea0003800000 */
[----:B------:R-:W-:Y:S01]  /*0840*/  DFMA R2, R14, -R2, R10 ;  /* 0x800000020e02722b */ /* 0x000fe2000000000a */
[----:B------:R-:W-:-:S09]  /*0850*/  MOV R8, RZ ;  /* 0x000000ff00087202 */ /* 0x000fd20000000f00 */
[C---:B------:R-:W-:Y:S02]  /*0860*/  FSETP.NEU.AND P0, PT, R3.reuse, RZ, PT ;  /* 0x000000ff0300720b */ /* 0x040fe40003f0d000 */
[----:B------:R-:W-:-:S04]  /*0870*/  LOP3.LUT R7, R3, 0x80000000, R7, 0x48, !PT ;  /* 0x8000000003077812 */ /* 0x000fc800078e4807 */
[----:B------:R-:W-:-:S07]  /*0880*/  LOP3.LUT R9, R7, R9, RZ, 0xfc, !PT ;  /* 0x0000000907097212 */ /* 0x000fce00078efcff */
[----:B------:R-:W-:Y:S05]  /*0890*/  @!P0 BRA `(.L_x_42) ;  /* 0x00000000007c8947 */ /* 0x000fea0003800000 */
[----:B------:R-:W-:Y:S01]  /*08a0*/  IMAD.MOV R3, RZ, RZ, -R16 ;  /* 0x000000ffff037224 */ /* 0x000fe200078e0a10 */
[----:B------:R-:W-:Y:S01]  /*08b0*/  DMUL.RP R8, R14, R8 ;  /* 0x000000080e087228 */ /* 0x000fe20000008000 */
[----:B------:R-:W-:-:S06]  /*08c0*/  IMAD.MOV.U32 R2, RZ, RZ, RZ ;  /* 0x000000ffff027224 */ /* 0x000fcc00078e00ff */
[----:B------:R-:W-:-:S03]  /*08d0*/  DFMA R2, R12, -R2, R14 ;  /* 0x800000020c02722b */ /* 0x000fc6000000000e */
[----:B------:R-:W-:-:S03]  /*08e0*/  LOP3.LUT R7, R9, R7, RZ, 0x3c, !PT ;  /* 0x0000000709077212 */ /* 0x000fc600078e3cff */
[----:B------:R-:W-:-:S04]  /*08f0*/  IADD3 R2, PT, PT, -R16, -0x43300000, RZ ;  /* 0xbcd0000010027810 */ /* 0x000fc80007ffe1ff */
[----:B------:R-:W-:-:S04]  /*0900*/  FSETP.NEU.AND P0, PT, |R3|, R2, PT ;  /* 0x000000020300720b */ /* 0x000fc80003f0d200 */
[----:B------:R-:W-:Y:S02]  /*0910*/  FSEL R12, R8, R12, !P0 ;  /* 0x0000000c080c7208 */ /* 0x000fe40004000000 */
[----:B------:R-:W-:Y:S01]  /*0920*/  FSEL R13, R7, R13, !P0 ;  /* 0x0000000d070d7208 */ /* 0x000fe20004000000 */
[----:B------:R-:W-:Y:S06]  /*0930*/  BRA `(.L_x_42) ;  /* 0x0000000000547947 */ /* 0x000fec0003800000 */
.L_x_41:
[----:B------:R-:W-:-:S14]  /*0940*/  DSETP.NAN.AND P0, PT, R8, R8, PT ;  /* 0x000000080800722a */ /* 0x000fdc0003f08000 */
[----:B------:R-:W-:Y:S05]  /*0950*/  @P0 BRA `(.L_x_43) ;  /* 0x0000000000440947 */ /* 0x000fea0003800000 */
[----:B------:R-:W-:-:S14]  /*0960*/  DSETP.NAN.AND P0, PT, R6, R6, PT ;  /* 0x000000060600722a */ /* 0x000fdc0003f08000 */
[----:B------:R-:W-:Y:S05]  /*0970*/  @P0 BRA `(.L_x_44) ;  /* 0x0000000000300947 */ /* 0x000fea0003800000 */
[----:B------:R-:W-:Y:S01]  /*0980*/  ISETP.NE.AND P0, PT, R21, R20, PT ;  /* 0x000000141500720c */ /* 0x000fe20003f05270 */
[----:B------:R-:W-:Y:S02]  /*0990*/  IMAD.MOV.U32 R12, RZ, RZ, 0x0 ;  /* 0x00000000ff0c7424 */ /* 0x000fe400078e00ff */
[----:B------:R-:W-:-:S10]  /*09a0*/  IMAD.MOV.U32 R13, RZ, RZ, -0x80000 ;  /* 0xfff80000ff0d7424 */ /* 0x000fd400078e00ff */
[----:B------:R-:W-:Y:S05]  /*09b0*/  @!P0 BRA `(.L_x_42) ;  /* 0x0000000000348947 */ /* 0x000fea0003800000 */
[----:B------:R-:W-:Y:S02]  /*09c0*/  ISETP.NE.AND P0, PT, R21, 0x7ff00000, PT ;  /* 0x7ff000001500780c */ /* 0x000fe40003f05270 */
[----:B------:R-:W-:Y:S02]  /*09d0*/  LOP3.LUT R13, R9, 0x80000000, R7, 0x48, !PT ;  /* 0x80000000090d7812 */ /* 0x000fe400078e4807 */
[----:B------:R-:W-:-:S13]  /*09e0*/  ISETP.EQ.OR P0, PT, R20, RZ, !P0 ;  /* 0x000000ff1400720c */ /* 0x000fda0004702670 */
[----:B------:R-:W-:Y:S02]  /*09f0*/  @P0 LOP3.LUT R2, R13, 0x7ff00000, RZ, 0xfc, !PT ;  /* 0x7ff000000d020812 */ /* 0x000fe400078efcff */
[----:B------:R-:W-:Y:S01]  /*0a00*/  @!P0 MOV R12, RZ ;  /* 0x000000ff000c8202 */ /* 0x000fe20000000f00 */
[----:B------:R-:W-:Y:S02]  /*0a10*/  @P0 IMAD.MOV.U32 R12, RZ, RZ, RZ ;  /* 0x000000ffff0c0224 */ /* 0x000fe400078e00ff */
[----:B------:R-:W-:Y:S01]  /*0a20*/  @P0 IMAD.MOV.U32 R13, RZ, RZ, R2 ;  /* 0x000000ffff0d0224 */ /* 0x000fe200078e0002 */
[----:B------:R-:W-:Y:S06]  /*0a30*/  BRA `(.L_x_42) ;  /* 0x0000000000147947 */ /* 0x000fec0003800000 */
.L_x_44:
[----:B------:R-:W-:Y:S01]  /*0a40*/  LOP3.LUT R13, R7, 0x80000, RZ, 0xfc, !PT ;  /* 0x00080000070d7812 */ /* 0x000fe200078efcff */
[----:B------:R-:W-:Y:S01]  /*0a50*/  IMAD.MOV.U32 R12, RZ, RZ, R6 ;  /* 0x000000ffff0c7224 */ /* 0x000fe200078e0006 */
[----:B------:R-:W-:Y:S06]  /*0a60*/  BRA `(.L_x_42) ;  /* 0x0000000000087947 */ /* 0x000fec0003800000 */
.L_x_43:
[----:B------:R-:W-:Y:S02]  /*0a70*/  LOP3.LUT R13, R9, 0x80000, RZ, 0xfc, !PT ;  /* 0x00080000090d7812 */ /* 0x000fe400078efcff */
[----:B------:R-:W-:-:S07]  /*0a80*/  MOV R12, R8 ;  /* 0x00000008000c7202 */ /* 0x000fce0000000f00 */
.L_x_42:
[----:B------:R-:W-:Y:S05]  /*0a90*/  BSYNC.RECONVERGENT B1 ;  /* 0x0000000000017941 */ /* 0x000fea0003800200 */
.L_x_40:
[----:B------:R-:W-:Y:S02]  /*0aa0*/  IMAD.MOV.U32 R2, RZ, RZ, R4 ;  /* 0x000000ffff027224 */ /* 0x000fe400078e0004 */
[----:B------:R-:W-:-:S04]  /*0ab0*/  IMAD.MOV.U32 R3, RZ, RZ, 0x0 ;  /* 0x00000000ff037424 */ /* 0x000fc800078e00ff */
[----:B------:R-:W-:Y:S05]  /*0ac0*/  RET.REL.NODEC R2 `(_Z16compute_p_kernelPK5matrxPS_S1_iiff) ;  /* 0xfffffff4024c7950 */ /* 0x000fea0003c3ffff */
.L_x_45:
        /* <DEDUP_REMOVED lines=11> */
.L_x_76:


//--------------------- .text._Z16compute_b_kernelP5matrxPKS_S2_iiffff --------------------------
	.section	.text._Z16compute_b_kernelP5matrxPKS_S2_iiffff,"ax",@progbits
	.align	128
        .global         _Z16compute_b_kernelP5matrxPKS_S2_iiffff
        .type           _Z16compute_b_kernelP5matrxPKS_S2_iiffff,@function
        .size           _Z16compute_b_kernelP5matrxPKS_S2_iiffff,(.L_x_78 - _Z16compute_b_kernelP5matrxPKS_S2_iiffff)
        .other          _Z16compute_b_kernelP5matrxPKS_S2_iiffff,@"STO_CUDA_ENTRY STV_DEFAULT"
_Z16compute_b_kernelP5matrxPKS_S2_iiffff:
.text._Z16compute_b_kernelP5matrxPKS_S2_iiffff:
        /* <DEDUP_REMOVED lines=18> */
[----:B------:R-:W0:Y:S01]  /*0120*/  LDCU.64 UR4, c[0x0][0x358] ;  /* 0x00006b00ff0477ac */ /* 0x000e220008000a00 */
[----:B------:R-:W-:Y:S01]  /*0130*/  VIADD R7, R7, 0x2 ;  /* 0x0000000207077836 */ /* 0x000fe20000000000 */
[----:B------:R-:W1:Y:S01]  /*0140*/  LDCU UR6, c[0x0][0x3a0] ;  /* 0x00007400ff0677ac */ /* 0x000e620008000800 */
[----:B0-----:R-:W2:Y:S04]  /*0150*/  LDG.E R5, desc[UR4][R18.64] ;  /* 0x0000000412057981 */ /* 0x001ea8000c1e1900 */
[----:B------:R-:W3:Y:S01]  /*0160*/  LDG.E.64 R12, desc[UR4][R18.64+0x8] ;  /* 0x00000804120c7981 */ /* 0x000ee2000c1e1b00 */
[----:B-1----:R-:W0:Y:S02]  /*0170*/  F2F.F64.F32 R10, UR6 ;  /* 0x00000006000a7d10 */ /* 0x002e240008201800 */
[----:B0-----:R-:W-:Y:S01]  /*0180*/  DADD R10, R10, R10 ;  /* 0x000000000a0a7229 */ /* 0x001fe2000000000a */
[----:B--2---:R-:W-:-:S04]  /*0190*/  IMAD R4, R2, R5, RZ ;  /* 0x0000000502047224 */ /* 0x004fc800078e02ff */
[----:B------:R-:W-:-:S04]  /*01a0*/  IMAD.IADD R9, R7, 0x1, R4 ;  /* 0x0000000107097824 */ /* 0x000fc800078e0204 */
[----:B---3--:R-:W-:-:S05]  /*01b0*/  IMAD.WIDE R8, R9, 0x4, R12 ;  /* 0x0000000409087825 */ /* 0x008fca00078e020c */
[----:B------:R-:W2:Y:S04]  /*01c0*/  LDG.E R0, desc[UR4][R8.64] ;  /* 0x0000000408007981 */ /* 0x000ea8000c1e1900 */
[----:B------:R-:W2:Y:S01]  /*01d0*/  LDG.E R21, desc[UR4][R8.64+-0x8] ;  /* 0xfffff80408157981 */ /* 0x000ea2000c1e1900 */
[----:B------:R-:W0:Y:S01]  /*01e0*/  MUFU.RCP64H R17, R11 ;  /* 0x0000000b00117308 */ /* 0x000e220000001800 */
[----:B------:R-:W-:Y:S01]  /*01f0*/  MOV R16, 0x1 ;  /* 0x0000000100107802 */ /* 0x000fe20000000f00 */
        /* <DEDUP_REMOVED lines=16> */
[----:B------:R-:W-:Y:S01]  /*0300*/  MOV R0, 0x330 ;  /* 0x0000033000007802 */ /* 0x000fe20000000f00 */
[----:B------:R-:W-:-:S07]  /*0310*/  IMAD.MOV.U32 R19, RZ, RZ, R11 ;  /* 0x000000ffff137224 */ /* 0x000fce00078e000b */
[----:B------:R-:W-:Y:S05]  /*0320*/  CALL.REL.NOINC `($__internal_4_$__cuda_sm20_div_rn_f64_full) ;  /* 0x0000000800e87944 */ /* 0x000fea0003c00000 */
[----:B------:R-:W-:Y:S01]  /*0330*/  IMAD.MOV.U32 R16, RZ, RZ, R18 ;  /* 0x000000ffff107224 */ /* 0x000fe200078e0012 */
[----:B------:R-:W-:-:S07]  /*0340*/  MOV R17, R19 ;  /* 0x0000001300117202 */ /* 0x000fce0000000f00 */
.L_x_47:
[----:B------:R-:W-:Y:S05]  /*0350*/  BSYNC.RECONVERGENT B0 ;  /* 0x0000000000007941 */ /* 0x000fea0003800200 */
.L_x_46:
[----:B------:R-:W0:Y:S01]  /*0360*/  LDC.64 R22, c[0x0][0x390] ;  /* 0x0000e400ff167b82 */ /* 0x000e220000000a00 */
[C---:B------:R-:W-:Y:S01]  /*0370*/  VIADD R0, R15.reuse, 0x2 ;  /* 0x000000020f007836 */ /* 0x040fe20000000000 */
[----:B------:R-:W1:Y:S01]  /*0380*/  LDCU UR6, c[0x0][0x3a4] ;  /* 0x00007480ff0677ac */ /* 0x000e620008000800 */
[----:B0-----:R-:W2:Y:S04]  /*0390*/  LDG.E R6, desc[UR4][R22.64] ;  /* 0x0000000416067981 */ /* 0x001ea8000c1e1900 */
[----:B------:R-:W3:Y:S01]  /*03a0*/  LDG.E.64 R8, desc[UR4][R22.64+0x8] ;  /* 0x0000080416087981 */ /* 0x000ee2000c1e1b00 */
[-C--:B--2---:R-:W-:Y:S02]  /*03b0*/  IMAD R30, R15, R6.reuse, RZ ;  /* 0x000000060f1e7224 */ /* 0x084fe400078e02ff */
[----:B------:R-:W-:-:S02]  /*03c0*/  IMAD R19, R0, R6, R3 ;  /* 0x0000000600137224 */ /* 0x000fc400078e0203 */
[----:B------:R-:W-:Y:S02]  /*03d0*/  IMAD.IADD R21, R3, 0x1, R30 ;  /* 0x0000000103157824 */ /* 0x000fe400078e021e */
[----:B---3--:R-:W-:-:S04]  /*03e0*/  IMAD.WIDE R18, R19, 0x4, R8 ;  /* 0x0000000413127825 */ /* 0x008fc800078e0208 */
[----:B------:R-:W-:Y:S02]  /*03f0*/  IMAD.WIDE R20, R21, 0x4, R8 ;  /* 0x0000000415147825 */ /* 0x000fe400078e0208 */
[----:B------:R-:W2:Y:S04]  /*0400*/  LDG.E R18, desc[UR4][R18.64] ;  /* 0x0000000412127981 */ /* 0x000ea8000c1e1900 */
[----:B------:R-:W2:Y:S01]  /*0410*/  LDG.E R21, desc[UR4][R20.64] ;  /* 0x0000000414157981 */ /* 0x000ea2000c1e1900 */
[----:B-1----:R-:W0:Y:S01]  /*0420*/  F2F.F64.F32 R14, UR6 ;  /* 0x00000006000e7d10 */ /* 0x002e220008201800 */
[----:B------:R-:W-:Y:S01]  /*0430*/  IMAD.MOV.U32 R22, RZ, RZ, 0x1 ;  /* 0x00000001ff167424 */ /* 0x000fe200078e00ff */
[----:B------:R-:W-:Y:S06]  /*0440*/  BSSY.RECONVERGENT B0, `(.L_x_48) ;  /* 0x0000016000007945 */ /* 0x000fec0003800200 */
[----:B------:R-:W-:Y:S01]  /*0450*/  F2F.F32.F64 R31, R16 ;  /* 0x00000010001f7310 */ /* 0x000fe20000301000 */
[----:B0-----:R-:W-:-:S07]  /*0460*/  DADD R14, R14, R14 ;  /* 0x000000000e0e7229 */ /* 0x001fce000000000e */
        /* <DEDUP_REMOVED lines=18> */
[----:B------:R-:W-:Y:S05]  /*0590*/  CALL.REL.NOINC `($__internal_4_$__cuda_sm20_div_rn_f64_full) ;  /* 0x00000008004c7944 */ /* 0x000fea0003c00000 */
.L_x_49:
[----:B------:R-:W-:Y:S05]  /*05a0*/  BSYNC.RECONVERGENT B0 ;  /* 0x0000000000007941 */ /* 0x000fea0003800200 */
.L_x_48:
[----:B------:R-:W-:-:S04]  /*05b0*/  IMAD.IADD R4, R5, 0x1, R4 ;  /* 0x0000000105047824 */ /* 0x000fc800078e0204 */
[--C-:B------:R-:W-:Y:S02]  /*05c0*/  IMAD R0, R5, -0x2, R4.reuse ;  /* 0xfffffffe05007824 */ /* 0x100fe400078e0204 */
[----:B------:R-:W-:-:S03]  /*05d0*/  IMAD.IADD R5, R3, 0x1, R4 ;  /* 0x0000000103057824 */ /* 0x000fc600078e0204 */
[----:B------:R-:W-:Y:S01]  /*05e0*/  IADD3 R17, PT, PT, R3, R0, RZ ;  /* 0x0000000003117210 */ /* 0x000fe20007ffe0ff */
[----:B------:R-:W-:-:S04]  /*05f0*/  IMAD.WIDE R4, R5, 0x4, R12 ;  /* 0x0000000405047825 */ /* 0x000fc800078e020c */
        /* <DEDUP_REMOVED lines=16> */
[----:B------:R-:W-:Y:S01]  /*0700*/  DFMA R12, R22, R12, R4 ;  /* 0x0000000c160c722b */ /* 0x000fe20000000004 */
[----:B------:R0:W1:Y:S01]  /*0710*/  F2F.F32.F64 R4, R18 ;  /* 0x0000001200047310 */ /* 0x0000620000301000 */
[----:B------:R-:W-:-:S08]  /*0720*/  FMUL R5, R31, R31 ;  /* 0x0000001f1f057220 */ /* 0x000fd00000400000 */
[----:B------:R-:W-:-:S05]  /*0730*/  FFMA R0, RZ, R15, R13 ;  /* 0x0000000fff007223 */ /* 0x000fca000000000d */
[----:B------:R-:W-:-:S13]  /*0740*/  FSETP.GT.AND P0, PT, |R0|, 1.469367938527859385e-39, PT ;  /* 0x001000000000780b */ /* 0x000fda0003f04200 */
[----:B01----:R-:W-:Y:S05]  /*0750*/  @P0 BRA P1, `(.L_x_51) ;  /* 0x0000000000200947 */ /* 0x003fea0000800000 */
[----:B------:R-:W-:Y:S01]  /*0760*/  IMAD.MOV.U32 R20, RZ, RZ, R16 ;  /* 0x000000ffff147224 */ /* 0x000fe200078e0010 */
[----:B------:R-:W-:Y:S01]  /*0770*/  MOV R18, R14 ;  /* 0x0000000e00127202 */ /* 0x000fe20000000f00 */
[----:B------:R-:W-:Y:S01]  /*0780*/  IMAD.MOV.U32 R21, RZ, RZ, R17 ;  /* 0x000000ffff157224 */ /* 0x000fe200078e0011 */
[----:B------:R-:W-:Y:S01]  /*0790*/  MOV R0, 0x7c0 ;  /* 0x000007c000007802 */ /* 0x000fe20000000f00 */
[----:B------:R-:W-:-:S07]  /*07a0*/  IMAD.MOV.U32 R19, RZ, RZ, R15 ;  /* 0x000000ffff137224 */ /* 0x000fce00078e000f */
[----:B------:R-:W-:Y:S05]  /*07b0*/  CALL.REL.NOINC `($__internal_4_$__cuda_sm20_div_rn_f64_full) ;  /* 0x0000000400c47944 */ /* 0x000fea0003c00000 */
[----:B------:R-:W-:Y:S02]  /*07c0*/  IMAD.MOV.U32 R12, RZ, RZ, R18 ;  /* 0x000000ffff0c7224 */ /* 0x000fe400078e0012 */
[----:B------:R-:W-:-:S07]  /*07d0*/  IMAD.MOV.U32 R13, RZ, RZ, R19 ;  /* 0x000000ffff0d7224 */ /* 0x000fce00078e0013 */
.L_x_51:
[----:B------:R-:W-:Y:S05]  /*07e0*/  BSYNC.RECONVERGENT B0 ;  /* 0x0000000000007941 */ /* 0x000fea0003800200 */
.L_x_50:
[----:B------:R-:W-:-:S05]  /*07f0*/  IADD3 R7, PT, PT, R7, R30, R6 ;  /* 0x0000001e07077210 */ /* 0x000fca0007ffe006 */
[----:B------:R-:W-:-:S05]  /*0800*/  IMAD.WIDE R8, R7, 0x4, R8 ;  /* 0x0000000407087825 */ /* 0x000fca00078e0208 */
        /* <DEDUP_REMOVED lines=10> */
[----:B--2---:R-:W-:-:S04]  /*08b0*/  FADD R0, R0, -R17 ;  /* 0x8000001100007221 */ /* 0x004fc80000000000 */
[----:B------:R-:W0:Y:S03]  /*08c0*/  F2F.F64.F32 R20, R0 ;  /* 0x0000000000147310 */ /* 0x000e260000201800 */
[----:B0-----:R-:W-:Y:S01]  /*08d0*/  DMUL R6, R14, R20 ;  /* 0x000000140e067228 */ /* 0x001fe20000000000 */
[----:B------:R-:W-:-:S07]  /*08e0*/  FSETP.GEU.AND P1, PT, |R21|, 6.5827683646048100446e-37, PT ;  /* 0x036000001500780b */ /* 0x000fce0003f2e200 */
[----:B------:R-:W-:-:S08]  /*08f0*/  DFMA R8, -R10, R6, R20 ;  /* 0x000000060a08722b */ /* 0x000fd00000000114 */
[----:B------:R-:W-:Y:S01]  /*0900*/  DFMA R8, R14, R8, R6 ;  /* 0x000000080e08722b */ /* 0x000fe20000000006 */
[----:B------:R0:W1:Y:S09]  /*0910*/  F2F.F32.F64 R6, R12 ;  /* 0x0000000c00067310 */ /* 0x0000720000301000 */
[----:B------:R-:W-:-:S05]  /*0920*/  FFMA R7, RZ, R11, R9 ;  /* 0x0000000bff077223 */ /* 0x000fca0000000009 */
[----:B------:R-:W-:-:S13]  /*0930*/  FSETP.GT.AND P0, PT, |R7|, 1.469367938527859385e-39, PT ;  /* 0x001000000700780b */ /* 0x000fda0003f04200 */
[----:B01----:R-:W-:Y:S05]  /*0940*/  @P0 BRA P1, `(.L_x_53) ;  /* 0x0000000000180947 */ /* 0x003fea0000800000 */
[----:B------:R-:W-:Y:S01]  /*0950*/  IMAD.MOV.U32 R18, RZ, RZ, R10 ;  /* 0x000000ffff127224 */ /* 0x000fe200078e000a */
[----:B------:R-:W-:Y:S01]  /*0960*/  MOV R0, 0x990 ;  /* 0x0000099000007802 */ /* 0x000fe20000000f00 */
[----:B------:R-:W-:-:S07]  /*0970*/  IMAD.MOV.U32 R19, RZ, RZ, R11 ;  /* 0x000000ffff137224 */ /* 0x000fce00078e000b */
[----:B------:R-:W-:Y:S05]  /*0980*/  CALL.REL.NOINC `($__internal_4_$__cuda_sm20_div_rn_f64_full) ;  /* 0x0000000400507944 */ /* 0x000fea0003c00000 */
[----:B------:R-:W-:Y:S01]  /*0990*/  IMAD.MOV.U32 R8, RZ, RZ, R18 ;  /* 0x000000ffff087224 */ /* 0x000fe200078e0012 */
[----:B------:R-:W-:-:S07]  /*09a0*/  MOV R9, R19 ;  /* 0x0000001300097202 */ /* 0x000fce0000000f00 */
.L_x_53:
[----:B------:R-:W-:Y:S05]  /*09b0*/  BSYNC.RECONVERGENT B0 ;  /* 0x0000000000007941 */ /* 0x000fea0003800200 */
.L_x_52:
[----:B------:R-:W0:Y:S01]  /*09c0*/  LDCU.64 UR6, c[0x0][0x3a8] ;  /* 0x00007500ff0677ac */ /* 0x000e220008000a00 */
[----:B------:R-:W1:Y:S08]  /*09d0*/  F2F.F32.F64 R8, R8 ;  /* 0x0000000800087310 */ /* 0x000e700000301000 */
[----:B------:R-:W2:Y:S08]  /*09e0*/  F2F.F64.F32 R6, R6 ;  /* 0x0000000600067310 */ /* 0x000eb00000201800 */
[----:B-1----:R-:W1:Y:S01]  /*09f0*/  F2F.F64.F32 R18, R8 ;  /* 0x0000000800127310 */ /* 0x002e620000201800 */
[----:B--2---:R-:W-:-:S07]  /*0a00*/  DADD R16, R6, R6 ;  /* 0x0000000006107229 */ /* 0x004fce0000000006 */
[----:B0-----:R-:W0:Y:S01]  /*0a10*/  F2F.F64.F32 R10, UR6 ;  /* 0x00000006000a7d10 */ /* 0x001e220008201800 */
[----:B------:R-:W-:Y:S01]  /*0a20*/  FMUL R6, R4, R4 ;  /* 0x0000000404067220 */ /* 0x000fe20000400000 */
[----:B-1----:R-:W-:-:S06]  /*0a30*/  DMUL R16, R16, R18 ;  /* 0x0000001210107228 */ /* 0x002fcc0000000000 */
[----:B------:R1:W2:Y:S01]  /*0a40*/  F2F.F32.F64 R0, R16 ;  /* 0x0000001000007310 */ /* 0x0002a20000301000 */
[----:B0-----:R-:W-:-:S05]  /*0a50*/  VIADD R12, R11, 0x300402 ;  /* 0x003004020b0c7836 */ /* 0x001fca0000000000 */
[----:B------:R-:W-:Y:S02]  /*0a60*/  FSETP.GEU.AND P0, PT, |R12|, 5.8789094863358348022e-39, PT ;  /* 0x004004020c00780b */ /* 0x000fe40003f0e200 */
[----:B------:R-:W0:Y:S02]  /*0a70*/  MUFU.RCP64H R13, R11 ;  /* 0x0000000b000d7308 */ /* 0x000e240000001800 */
[----:B0-----:R-:W-:-:S08]  /*0a80*/  DFMA R14, -R10, R12, 1 ;  /* 0x3ff000000a0e742b */ /* 0x001fd0000000010c */
[----:B------:R-:W-:-:S08]  /*0a90*/  DFMA R14, R14, R14, R14 ;  /* 0x0000000e0e0e722b */ /* 0x000fd0000000000e */
[----:B------:R-:W-:Y:S02]  /*0aa0*/  DFMA R20, R12, R14, R12 ;  /* 0x0000000e0c14722b */ /* 0x000fe4000000000c */
[----:B------:R-:W0:Y:S06]  /*0ab0*/  F2F.F64.F32 R14, UR7 ;  /* 0x00000007000e7d10 */ /* 0x000e2c0008201800 */
[----:B------:R-:W-:-:S08]  /*0ac0*/  DFMA R18, -R10, R20, 1 ;  /* 0x3ff000000a12742b */ /* 0x000fd00000000114 */
[----:B------:R-:W-:Y:S01]  /*0ad0*/  DFMA R18, R20, R18, R20 ;  /* 0x000000121412722b */ /* 0x000fe20000000014 */
[----:B012---:R-:W-:Y:S10]  /*0ae0*/  @P0 BRA `(.L_x_54) ;  /* 0x0000000000100947 */ /* 0x007ff40003800000 */
[----:B------:R-:W-:Y:S02]  /*0af0*/  LOP3.LUT R7, R11, 0x7fffffff, RZ, 0xc0, !PT ;  /* 0x7fffffff0b077812 */ /* 0x000fe400078ec0ff */
[----:B------:R-:W-:-:S03]  /*0b00*/  MOV R12, 0xb30 ;  /* 0x00000b30000c7802 */ /* 0x000fc60000000f00 */
[----:B------:R-:W-:-:S07]  /*0b10*/  VIADD R16, R7, 0xfff00000 ;  /* 0xfff0000007107836 */ /* 0x000fce0000000000 */
[----:B------:R-:W-:Y:S05]  /*0b20*/  CALL.REL.NOINC `($__internal_3_$__cuda_sm20_dblrcp_rn_slowpath_v3) ;  /* 0x0000000000447944 */ /* 0x000fea0003c00000 */
.L_x_54:
[----:B------:R-:W0:Y:S02]  /*0b30*/  LDC.64 R20, c[0x0][0x380] ;  /* 0x0000e000ff147b82 */ /* 0x000e240000000a00 */
[----:B0-----:R-:W2:Y:S04]  /*0b40*/  LDG.E R22, desc[UR4][R20.64] ;  /* 0x0000000414167981 */ /* 0x001ea8000c1e1900 */
[----:B------:R-:W3:Y:S01]  /*0b50*/  LDG.E.64 R8, desc[UR4][R20.64+0x8] ;  /* 0x0000080414087981 */ /* 0x000ee2000c1e1b00 */
[----:B------:R-:W-:Y:S01]  /*0b60*/  FADD R4, R31, R4 ;  /* 0x000000041f047221 */ /* 0x000fe20000000000 */
[----:B------:R-:W-:Y:S08]  /*0b70*/  F2F.F64.F32 R12, R5 ;  /* 0x00000005000c7310 */ /* 0x000ff00000201800 */
[----:B------:R-:W0:Y:S08]  /*0b80*/  F2F.F64.F32 R10, R4 ;  /* 0x00000004000a7310 */ /* 0x000e300000201800 */
[----:B------:R-:W1:Y:S01]  /*0b90*/  F2F.F64.F32 R16, R0 ;  /* 0x0000000000107310 */ /* 0x000e620000201800 */
[----:B0-----:R-:W-:-:S07]  /*0ba0*/  DFMA R10, R10, R18, -R12 ;  /* 0x000000120a0a722b */ /* 0x001fce000000080c */
[----:B------:R-:W0:Y:S01]  /*0bb0*/  F2F.F64.F32 R6, R6 ;  /* 0x0000000600067310 */ /* 0x000e220000201800 */
[----:B-1----:R-:W-:-:S08]  /*0bc0*/  DADD R10, R10, -R16 ;  /* 0x000000000a0a7229 */ /* 0x002fd00000000810 */
[----:B0-----:R-:W-:-:S08]  /*0bd0*/  DADD R10, R10, -R6 ;  /* 0x000000000a0a7229 */ /* 0x001fd00000000806 */
[----:B------:R-:W-:-:S10]  /*0be0*/  DMUL R10, R14, R10 ;  /* 0x0000000a0e0a7228 */ /* 0x000fd40000000000 */
[----:B------:R-:W0:Y:S01]  /*0bf0*/  F2F.F32.F64 R11, R10 ;  /* 0x0000000a000b7310 */ /* 0x000e220000301000 */
[----:B--2---:R-:W-:-:S04]  /*0c00*/  IMAD R3, R2, R22, R3 ;  /* 0x0000001602037224 */ /* 0x004fc800078e0203 */
[----:B---3--:R-:W-:-:S05]  /*0c10*/  IMAD.WIDE R8, R3, 0x4, R8 ;  /* 0x0000000403087825 */ /* 0x008fca00078e0208 */
[----:B0-----:R-:W-:Y:S01]  /*0c20*/  STG.E desc[UR4][R8.64], R11 ;  /* 0x0000000b08007986 */ /* 0x001fe2000c101904 */
[----:B------:R-:W-:Y:S05]  /*0c30*/  EXIT ;  /* 0x000000000000794d */ /* 0x000fea0003800000 */
        .weak           $__internal_3_$__cuda_sm20_dblrcp_rn_slowpath_v3
        .type           $__internal_3_$__cuda_sm20_dblrcp_rn_slowpath_v3,@function
        .size           $__internal_3_$__cuda_sm20_dblrcp_rn_slowpath_v3,($__internal_4_$__cuda_sm20_div_rn_f64_full - $__internal_3_$__cuda_sm20_dblrcp_rn_slowpath_v3)
$__internal_3_$__cuda_sm20_dblrcp_rn_slowpath_v3:
[----:B------:R-:W-:Y:S01]  /*0c40*/  IMAD.MOV.U32 R8, RZ, RZ, R10 ;  /* 0x000000ffff087224 */ /* 0x000fe200078e000a */
[----:B------:R-:W-:-:S06]  /*0c50*/  MOV R9, R11 ;  /* 0x0000000b00097202 */ /* 0x000fcc0000000f00 */
[----:B------:R-:W-:-:S14]  /*0c60*/  DSETP.GTU.AND P0, PT, |R8|, +INF , PT ;  /* 0x7ff000000800742a */ /* 0x000fdc0003f0c200 */
[----:B------:R-:W-:Y:S05]  /*0c70*/  @P0 BRA `(.L_x_55) ;  /* 0x00000000007c0947 */ /* 0x000fea0003800000 */
[----:B------:R-:W-:-:S05]  /*0c80*/  LOP3.LUT R7, R11, 0x7fffffff, RZ, 0xc0, !PT ;  /* 0x7fffffff0b077812 */ /* 0x000fca00078ec0ff */
[----:B------:R-:W-:-:S05]  /*0c90*/  VIADD R10, R7, 0xffffffff ;  /* 0xffffffff070a7836 */ /* 0x000fca0000000000 */
[----:B------:R-:W-:-:S13]  /*0ca0*/  ISETP.GE.U32.AND P0, PT, R10, 0x7fefffff, PT ;  /* 0x7fefffff0a00780c */ /* 0x000fda0003f06070 */
[----:B------:R-:W-:Y:S01]  /*0cb0*/  @P0 LOP3.LUT R11, R9, 0x7ff00000, RZ, 0x3c, !PT ;  /* 0x7ff00000090b0812 */ /* 0x000fe200078e3cff */
[----:B------:R-:W-:Y:S01]  /*0cc0*/  @P0 IMAD.MOV.U32 R10, RZ, RZ, RZ ;  /* 0x000000ffff0a0224 */ /* 0x000fe200078e00ff */
[----:B------:R-:W-:Y:S06]  /*0cd0*/  @P0 BRA `(.L_x_56) ;  /* 0x00000000006c0947 */ /* 0x000fec0003800000 */
[----:B------:R-:W-:-:S13]  /*0ce0*/  ISETP.GE.U32.AND P0, PT, R7, 0x1000001, PT ;  /* 0x010000010700780c */ /* 0x000fda0003f06070 */
[----:B------:R-:W-:Y:S05]  /*0cf0*/  @!P0 BRA `(.L_x_57) ;  /* 0x0000000000348947 */ /* 0x000fea0003800000 */
[----:B------:R-:W-:Y:S01]  /*0d00*/  VIADD R11, R9, 0xc0200000 ;  /* 0xc0200000090b7836 */ /* 0x000fe20000000000 */
[----:B------:R-:W-:-:S03]  /*0d10*/  MOV R10, R8 ;  /* 0x00000008000a7202 */ /* 0x000fc60000000f00 */
[----:B------:R-:W0:Y:S03]  /*0d20*/  MUFU.RCP64H R17, R11 ;  /* 0x0000000b00117308 */ /* 0x000e260000001800 */
[----:B0-----:R-:W-:-:S08]  /*0d30*/  DFMA R18, -R10, R16, 1 ;  /* 0x3ff000000a12742b */ /* 0x001fd00000000110 */
[----:B------:R-:W-:-:S08]  /*0d40*/  DFMA R18, R18, R18, R18 ;  /* 0x000000121212722b */ /* 0x000fd00000000012 */
[----:B------:R-:W-:-:S08]  /*0d50*/  DFMA R18, R16, R18, R16 ;  /* 0x000000121012722b */ /* 0x000fd00000000010 */
[----:B------:R-:W-:-:S08]  /*0d60*/  DFMA R16, -R10, R18, 1 ;  /* 0x3ff000000a10742b */ /* 0x000fd00000000112 */
[----:B------:R-:W-:-:S08]  /*0d70*/  DFMA R16, R18, R16, R18 ;  /* 0x000000101210722b */ /* 0x000fd00000000012 */
[----:B------:R-:W-:-:S08]  /*0d80*/  DMUL R16, R16, 2.2250738585072013831e-308 ;  /* 0x0010000010107828 */ /* 0x000fd00000000000 */
[----:B------:R-:W-:-:S08]  /*0d90*/  DFMA R8, -R8, R16, 1 ;  /* 0x3ff000000808742b */ /* 0x000fd00000000110 */
[----:B------:R-:W-:-:S08]  /*0da0*/  DFMA R8, R8, R8, R8 ;  /* 0x000000080808722b */ /* 0x000fd00000000008 */
[----:B------:R-:W-:Y:S01]  /*0db0*/  DFMA R10, R16, R8, R16 ;  /* 0x00000008100a722b */ /* 0x000fe20000000010 */
[----:B------:R-:W-:Y:S10]  /*0dc0*/  BRA `(.L_x_56) ;  /* 0x0000000000307947 */ /* 0x000ff40003800000 */
.L_x_57:
[----:B------:R-:W-:Y:S01]  /*0dd0*/  DMUL R8, R8, 8.11296384146066816958e+31 ;  /* 0x4690000008087828 */ /* 0x000fe20000000000 */
[----:B------:R-:W-:-:S05]  /*0de0*/  IMAD.MOV.U32 R10, RZ, RZ, R16 ;  /* 0x000000ffff0a7224 */ /* 0x000fca00078e0010 */
[----:B------:R-:W0:Y:S02]  /*0df0*/  MUFU.RCP64H R11, R9 ;  /* 0x00000009000b7308 */ /* 0x000e240000001800 */
[----:B0-----:R-:W-:-:S08]  /*0e00*/  DFMA R16, -R8, R10, 1 ;  /* 0x3ff000000810742b */ /* 0x001fd0000000010a */
[----:B------:R-:W-:-:S08]  /*0e10*/  DFMA R16, R16, R16, R16 ;  /* 0x000000101010722b */ /* 0x000fd00000000010 */
[----:B------:R-:W-:-:S08]  /*0e20*/  DFMA R16, R10, R16, R10 ;  /* 0x000000100a10722b */ /* 0x000fd0000000000a */
[----:B------:R-:W-:-:S08]  /*0e30*/  DFMA R10, -R8, R16, 1 ;  /* 0x3ff00000080a742b */ /* 0x000fd00000000110 */
[----:B------:R-:W-:-:S08]  /*0e40*/  DFMA R10, R16, R10, R16 ;  /* 0x0000000a100a722b */ /* 0x000fd00000000010 */
[----:B------:R-:W-:Y:S01]  /*0e50*/  DMUL R10, R10, 8.11296384146066816958e+31 ;  /* 0x469000000a0a7828 */ /* 0x000fe20000000000 */
[----:B------:R-:W-:Y:S10]  /*0e60*/  BRA `(.L_x_56) ;  /* 0x0000000000087947 */ /* 0x000ff40003800000 */
.L_x_55:
[----:B------:R-:W-:Y:S01]  /*0e70*/  LOP3.LUT R11, R9, 0x80000, RZ, 0xfc, !PT ;  /* 0x00080000090b7812 */ /* 0x000fe200078efcff */
[----:B------:R-:W-:-:S07]  /*0e80*/  IMAD.MOV.U32 R10, RZ, RZ, R8 ;  /* 0x000000ffff0a7224 */ /* 0x000fce00078e0008 */
.L_x_56:
[----:B------:R-:W-:Y:S01]  /*0e90*/  IMAD.MOV.U32 R13, RZ, RZ, 0x0 ;  /* 0x00000000ff0d7424 */ /* 0x000fe200078e00ff */
[----:B------:R-:W-:Y:S01]  /*0ea0*/  MOV R19, R11 ;  /* 0x0000000b00137202 */ /* 0x000fe20000000f00 */
[----:B------:R-:W-:Y:S02]  /*0eb0*/  IMAD.MOV.U32 R18, RZ, RZ, R10 ;  /* 0x000000ffff127224 */ /* 0x000fe400078e000a */
[----:B------:R-:W-:Y:S05]  /*0ec0*/  RET.REL.NODEC R12 `(_Z16compute_b_kernelP5matrxPKS_S2_iiffff) ;  /* 0xfffffff00c4c7950 */ /* 0x000fea0003c3ffff */
        .weak           $__internal_4_$__cuda_sm20_div_rn_f64_full
        .type           $__internal_4_$__cuda_sm20_div_rn_f64_full,@function
        .size           $__internal_4_$__cuda_sm20_div_rn_f64_full,(.L_x_78 - $__internal_4_$__cuda_sm20_div_rn_f64_full)
$__internal_4_$__cuda_sm20_div_rn_f64_full:
[C---:B------:R-:W-:Y:S01]  /*0ed0*/  FSETP.GEU.AND P0, PT, |R19|.reuse, 1.469367938527859385e-39, PT ;  /* 0x001000001300780b */ /* 0x040fe20003f0e200 */
[----:B------:R-:W-:Y:S01]  /*0ee0*/  IMAD.MOV.U32 R22, RZ, RZ, 0x1 ;  /* 0x00000001ff167424 */ /* 0x000fe200078e00ff */
[----:B------:R-:W-:Y:S01]  /*0ef0*/  LOP3.LUT R16, R19, 0x800fffff, RZ, 0xc0, !PT ;  /* 0x800fffff13107812 */ /* 0x000fe200078ec0ff */
[----:B------:R-:W-:Y:S01]  /*0f00*/  BSSY.RECONVERGENT B1, `(.L_x_58) ;  /* 0x0000054000017945 */ /* 0x000fe20003800200 */
[C---:B------:R-:W-:Y:S02]  /*0f10*/  FSETP.GEU.AND P2, PT, |R21|.reuse, 1.469367938527859385e-39, PT ;  /* 0x001000001500780b */ /* 0x040fe40003f4e200 */
[----:B------:R-:W-:Y:S01]  /*0f20*/  LOP3.LUT R17, R16, 0x3ff00000, RZ, 0xfc, !PT ;  /* 0x3ff0000010117812 */ /* 0x000fe200078efcff */
[----:B------:R-:W-:Y:S01]  /*0f30*/  IMAD.MOV.U32 R16, RZ, RZ, R18 ;  /* 0x000000ffff107224 */ /* 0x000fe200078e0012 */
[----:B------:R-:W-:Y:S02]  /*0f40*/  LOP3.LUT R32, R21, 0x7ff00000, RZ, 0xc0, !PT ;  /* 0x7ff0000015207812 */ /* 0x000fe400078ec0ff */
[----:B------:R-:W-:-:S02]  /*0f50*/  MOV R33, 0x1ca00000 ;  /* 0x1ca0000000217802 */ /* 0x000fc40000000f00 */
[----:B------:R-:W-:Y:S01]  /*0f60*/  LOP3.LUT R35, R19, 0x7ff00000, RZ, 0xc0, !PT ;  /* 0x7ff0000013237812 */ /* 0x000fe200078ec0ff */
[----:B------:R-:W-:-:S03]  /*0f70*/  @!P0 DMUL R16, R18, 8.98846567431157953865e+307 ;  /* 0x7fe0000012108828 */ /* 0x000fc60000000000 */
[C---:B------:R-:W-:Y:S02]  /*0f80*/  ISETP.GE.U32.AND P1, PT, R32.reuse, R35, PT ;  /* 0x000000232000720c */ /* 0x040fe40003f26070 */
[----:B------:R-:W-:Y:S01]  /*0f90*/  @!P2 LOP3.LUT R25, R19, 0x7ff00000, RZ, 0xc0, !PT ;  /* 0x7ff000001319a812 */ /* 0x000fe200078ec0ff */
[----:B------:R-:W0:Y:S03]  /*0fa0*/  MUFU.RCP64H R23, R17 ;  /* 0x0000001100177308 */ /* 0x000e260000001800 */
[----:B------:R-:W-:Y:S02]  /*0fb0*/  @!P2 ISETP.GE.U32.AND P3, PT, R32, R25, PT ;  /* 0x000000192000a20c */ /* 0x000fe40003f66070 */
[----:B------:R-:W-:Y:S02]  /*0fc0*/  @!P0 LOP3.LUT R35, R17, 0x7ff00000, RZ, 0xc0, !PT ;  /* 0x7ff0000011238812 */ /* 0x000fe400078ec0ff */
[----:B------:R-:W-:-:S04]  /*0fd0*/  @!P2 SEL R25, R33, 0x63400000, !P3 ;  /* 0x634000002119a807 */ /* 0x000fc80005800000 */
[----:B------:R-:W-:-:S04]  /*0fe0*/  @!P2 LOP3.LUT R28, R25, 0x80000000, R21, 0xf8, !PT ;  /* 0x80000000191ca812 */ /* 0x000fc800078ef815 */
[----:B------:R-:W-:Y:S01]  /*0ff0*/  @!P2 LOP3.LUT R29, R28, 0x100000, RZ, 0xfc, !PT ;  /* 0x001000001c1da812 */ /* 0x000fe200078efcff */
[----:B------:R-:W-:Y:S01]  /*1000*/  @!P2 IMAD.MOV.U32 R28, RZ, RZ, RZ ;  /* 0x000000ffff1ca224 */ /* 0x000fe200078e00ff */
[----:B0-----:R-:W-:-:S08]  /*1010*/  DFMA R26, R22, -R16, 1 ;  /* 0x3ff00000161a742b */ /* 0x001fd00000000810 */
[----:B------:R-:W-:-:S08]  /*1020*/  DFMA R26, R26, R26, R26 ;  /* 0x0000001a1a1a722b */ /* 0x000fd0000000001a */
[----:B------:R-:W-:Y:S01]  /*1030*/  DFMA R26, R22, R26, R22 ;  /* 0x0000001a161a722b */ /* 0x000fe20000000016 */
[----:B------:R-:W-:Y:S01]  /*1040*/  SEL R23, R33, 0x63400000, !P1 ;  /* 0x6340000021177807 */ /* 0x000fe20004800000 */
[----:B------:R-:W-:-:S03]  /*1050*/  IMAD.MOV.U32 R22, RZ, RZ, R20 ;  /* 0x000000ffff167224 */ /* 0x000fc600078e0014 */
[----:B------:R-:W-:-:S03]  /*1060*/  LOP3.LUT R23, R23, 0x800fffff, R21, 0xf8, !PT ;  /* 0x800fffff17177812 */ /* 0x000fc600078ef815 */
[----:B------:R-:W-:-:S03]  /*1070*/  DFMA R24, R26, -R16, 1 ;  /* 0x3ff000001a18742b */ /* 0x000fc60000000810 */
[----:B------:R-:W-:-:S05]  /*1080*/  @!P2 DFMA R22, R22, 2, -R28 ;  /* 0x400000001616a82b */ /* 0x000fca000000081c */
[----:B------:R-:W-:-:S08]  /*1090*/  DFMA R24, R26, R24, R26 ;  /* 0x000000181a18722b */ /* 0x000fd0000000001a */
[----:B------:R-:W-:-:S08]  /*10a0*/  DMUL R26, R24, R22 ;  /* 0x00000016181a7228 */ /* 0x000fd00000000000 */
[----:B------:R-:W-:-:S08]  /*10b0*/  DFMA R28, R26, -R16, R22 ;  /* 0x800000101a1c722b */ /* 0x000fd00000000016 */
[----:B------:R-:W-:Y:S01]  /*10c0*/  DFMA R28, R24, R28, R26 ;  /* 0x0000001c181c722b */ /* 0x000fe2000000001a */
[----:B------:R-:W-:Y:S01]  /*10d0*/  IMAD.MOV.U32 R26, RZ, RZ, R32 ;  /* 0x000000ffff1a7224 */ /* 0x000fe200078e0020 */
[----:B------:R-:W-:-:S04]  /*10e0*/  @!P2 LOP3.LUT R26, R23, 0x7ff00000, RZ, 0xc0, !PT ;  /* 0x7ff00000171aa812 */ /* 0x000fc800078ec0ff */
[----:B------:R-:W-:-:S04]  /*10f0*/  IADD3 R24, PT, PT, R26, -0x1, RZ ;  /* 0xffffffff1a187810 */ /* 0x000fc80007ffe0ff */
[----:B------:R-:W-:Y:S01]  /*1100*/  ISETP.GT.U32.AND P0, PT, R24, 0x7feffffe, PT ;  /* 0x7feffffe1800780c */ /* 0x000fe20003f04070 */
[----:B------:R-:W-:-:S05]  /*1110*/  VIADD R24, R35, 0xffffffff ;  /* 0xffffffff23187836 */ /* 0x000fca0000000000 */
[----:B------:R-:W-:-:S13]  /*1120*/  ISETP.GT.U32.OR P0, PT, R24, 0x7feffffe, P0 ;  /* 0x7feffffe1800780c */ /* 0x000fda0000704470 */
[----:B------:R-:W-:Y:S05]  /*1130*/  @P0 BRA `(.L_x_59) ;  /* 0x00000000006c0947 */ /* 0x000fea0003800000 */
[----:B------:R-:W-:-:S04]  /*1140*/  LOP3.LUT R21, R19, 0x7ff00000, RZ, 0xc0, !PT ;  /* 0x7ff0000013157812 */ /* 0x000fc800078ec0ff */
[CC--:B------:R-:W-:Y:S02]  /*1150*/  VIADDMNMX R20, R32.reuse, -R21.reuse, 0xb9600000, !PT ;  /* 0xb960000020147446 */ /* 0x0c0fe40007800915 */
[----:B------:R-:W-:Y:S02]  /*1160*/  ISETP.GE.U32.AND P0, PT, R32, R21, PT ;  /* 0x000000152000720c */ /* 0x000fe40003f06070 */
[----:B------:R-:W-:Y:S02]  /*1170*/  VIMNMX R20, PT, PT, R20, 0x46a00000, PT ;  /* 0x46a0000014147848 */ /* 0x000fe40003fe0100 */
[----:B------:R-:W-:-:S05]  /*1180*/  SEL R33, R33, 0x63400000, !P0 ;  /* 0x6340000021217807 */ /* 0x000fca0004000000 */
[----:B------:R-:W-:Y:S01]  /*1190*/  IMAD.IADD R26, R20, 0x1, -R33 ;  /* 0x00000001141a7824 */ /* 0x000fe200078e0a21 */
[----:B------:R-:W-:-:S03]  /*11a0*/  MOV R20, RZ ;  /* 0x000000ff00147202 */ /* 0x000fc60000000f00 */
[----:B------:R-:W-:-:S06]  /*11b0*/  VIADD R21, R26, 0x7fe00000 ;  /* 0x7fe000001a157836 */ /* 0x000fcc0000000000 */
[----:B------:R-:W-:-:S10]  /*11c0*/  DMUL R24, R28, R20 ;  /* 0x000000141c187228 */ /* 0x000fd40000000000 */
[----:B------:R-:W-:-:S13]  /*11d0*/  FSETP.GTU.AND P0, PT, |R25|, 1.469367938527859385e-39, PT ;  /* 0x001000001900780b */ /* 0x000fda0003f0c200 */
[----:B------:R-:W-:Y:S05]  /*11e0*/  @P0 BRA `(.L_x_60) ;  /* 0x0000000000940947 */ /* 0x000fea0003800000 */
[----:B------:R-:W-:Y:S01]  /*11f0*/  DFMA R16, R28, -R16, R22 ;  /* 0x800000101c10722b */ /* 0x000fe20000000016 */
[----:B------:R-:W-:-:S09]  /*1200*/  IMAD.MOV.U32 R20, RZ, RZ, RZ ;  /* 0x000000ffff147224 */ /* 0x000fd200078e00ff */
        /* <DEDUP_REMOVED lines=14> */
.L_x_59:
        /* <DEDUP_REMOVED lines=12> */
[----:B------:R-:W-:Y:S02]  /*13b0*/  @!P0 IMAD.MOV.U32 R24, RZ, RZ, RZ ;  /* 0x000000ffff188224 */ /* 0x000fe400078e00ff */
[----:B------:R-:W-:Y:S01]  /*13c0*/  @P0 IMAD.MOV.U32 R24, RZ, RZ, RZ ;  /* 0x000000ffff180224 */ /* 0x000fe200078e00ff */
[----:B------:R-:W-:Y:S01]  /*13d0*/  @P0 MOV R25, R16 ;  /* 0x0000001000190202 */ /* 0x000fe20000000f00 */
[----:B------:R-:W-:Y:S06]  /*13e0*/  BRA `(.L_x_60) ;  /* 0x0000000000147947 */ /* 0x000fec0003800000 */
.L_x_62:
[----:B------:R-:W-:Y:S01]  /*13f0*/  LOP3.LUT R25, R19, 0x80000, RZ, 0xfc, !PT ;  /* 0x0008000013197812 */ /* 0x000fe200078efcff */
[----:B------:R-:W-:Y:S01]  /*1400*/  IMAD.MOV.U32 R24, RZ, RZ, R18 ;  /* 0x000000ffff187224 */ /* 0x000fe200078e0012 */
[----:B------:R-:W-:Y:S06]  /*1410*/  BRA `(.L_x_60) ;  /* 0x0000000000087947 */ /* 0x000fec0003800000 */
.L_x_61:
[----:B------:R-:W-:Y:S01]  /*1420*/  LOP3.LUT R25, R21, 0x80000, RZ, 0xfc, !PT ;  /* 0x0008000015197812 */ /* 0x000fe200078efcff */
[----:B------:R-:W-:-:S07]  /*1430*/  IMAD.MOV.U32 R24, RZ, RZ, R20 ;  /* 0x000000ffff187224 */ /* 0x000fce00078e0014 */
.L_x_60:
[----:B------:R-:W-:Y:S05]  /*1440*/  BSYNC.RECONVERGENT B1 ;  /* 0x0000000000017941 */ /* 0x000fea0003800200 */
.L_x_58:
[----:B------:R-:W-:Y:S01]  /*1450*/  IMAD.MOV.U32 R16, RZ, RZ, R0 ;  /* 0x000000ffff107224 */ /* 0x000fe200078e0000 */
[----:B------:R-:W-:Y:S01]  /*1460*/  MOV R19, R25 ;  /* 0x0000001900137202 */ /* 0x000fe20000000f00 */
[----:B------:R-:W-:Y:S02]  /*1470*/  IMAD.MOV.U32 R17, RZ, RZ, 0x0 ;  /* 0x00000000ff117424 */ /* 0x000fe400078e00ff */
[----:B------:R-:W-:Y:S02]  /*1480*/  IMAD.MOV.U32 R18, RZ, RZ, R24 ;  /* 0x000000ffff127224 */ /* 0x000fe400078e0018 */
[----:B------:R-:W-:Y:S05]  /*1490*/  RET.REL.NODEC R16 `(_Z16compute_b_kernelP5matrxPKS_S2_iiffff) ;  /* 0xffffffe810d87950 */ /* 0x000fea0003c3ffff */
.L_x_63:
        /* <DEDUP_REMOVED lines=14> */
.L_x_78:


//--------------------- .text._Z24apply_velocity_bc_kernelP5matrxS0_ii --------------------------
	.section	.text._Z24apply_velocity_bc_kernelP5matrxS0_ii,"ax",@progbits
	.align	128
        .global         _Z24apply_velocity_bc_kernelP5matrxS0_ii
        .type           _Z24apply_velocity_bc_kernelP5matrxS0_ii,@function
        .size           _Z24apply_velocity_bc_kernelP5matrxS0_ii,(.L_x_82 - _Z24apply_velocity_bc_kernelP5matrxS0_ii)
        .other          _Z24apply_velocity_bc_kernelP5matrxS0_ii,@"STO_CUDA_ENTRY STV_DEFAULT"
_Z24apply_velocity_bc_kernelP5matrxS0_ii:
.text._Z24apply_velocity_bc_kernelP5matrxS0_ii:
[----:B------:R-:W-:Y:S01]  /*0000*/  LDC R1, c[0x0][0x37c] ;  /* 0x0000df00ff017b82 */ /* 0x000fe20000000800 */
[----:B------:R-:W0:Y:S07]  /*0010*/  S2R R0, SR_TID.X ;  /* 0x0000000000007919 */ /* 0x000e2e0000002100 */
[----:B------:R-:W0:Y:S01]  /*0020*/  S2UR UR5, SR_CTAID.X ;  /* 0x00000000000579c3 */ /* 0x000e220000002500 */
[----:B------:R-:W1:Y:S01]  /*0030*/  LDCU.64 UR8, c[0x0][0x390] ;  /* 0x00007200ff0877ac */ /* 0x000e620008000a00 */
[----:B------:R-:W-:Y:S01]  /*0040*/  BSSY.RECONVERGENT B0, `(.L_x_64) ;  /* 0x000001a000007945 */ /* 0x000fe20003800200 */
[----:B------:R-:W2:Y:S05]  /*0050*/  S2R R2, SR_TID.Y ;  /* 0x0000000000027919 */ /* 0x000eaa0000002200 */
[----:B------:R-:W0:Y:S08]  /*0060*/  LDC R3, c[0x0][0x360] ;  /* 0x0000d800ff037b82 */ /* 0x000e300000000800 */
[----:B------:R-:W2:Y:S01]  /*0070*/  S2UR UR6, SR_CTAID.Y ;  /* 0x00000000000679c3 */ /* 0x000ea20000002600 */
[----:B-1----:R-:W-:-:S07]  /*0080*/  UIADD3 UR4, UPT, UPT, UR8, -0x1, URZ ;  /* 0xffffffff08047890 */ /* 0x002fce000fffe0ff */
[----:B------:R-:W2:Y:S01]  /*0090*/  LDC R5, c[0x0][0x364] ;  /* 0x0000d900ff057b82 */ /* 0x000ea20000000800 */
[----:B0-----:R-:W-:-:S05]  /*00a0*/  IMAD R0, R3, UR5, R0 ;  /* 0x0000000503007c24 */ /* 0x001fca000f8e0200 */
[C---:B------:R-:W-:Y:S02]  /*00b0*/  ISETP.NE.AND P0, PT, R0.reuse, UR4, PT ;  /* 0x0000000400007c0c */ /* 0x040fe4000bf05270 */
[C---:B------:R-:W-:Y:S02]  /*00c0*/  ISETP.GE.AND P1, PT, R0.reuse, UR8, PT ;  /* 0x0000000800007c0c */ /* 0x040fe4000bf26270 */
[----:B------:R-:W-:Y:S01]  /*00d0*/  ISETP.NE.AND P0, PT, R0, RZ, P0 ;  /* 0x000000ff0000720c */ /* 0x000fe20000705270 */
[----:B--2---:R-:W-:Y:S01]  /*00e0*/  IMAD R3, R5, UR6, R2 ;  /* 0x0000000605037c24 */ /* 0x004fe2000f8e0202 */
[----:B------:R-:W0:Y:S04]  /*00f0*/  LDCU.64 UR6, c[0x0][0x358] ;  /* 0x00006b00ff0677ac */ /* 0x000e280008000a00 */
[----:B------:R-:W-:-:S13]  /*0100*/  ISETP.GE.OR P0, PT, R3, UR9, P0 ;  /* 0x0000000903007c0c */ /* 0x000fda0008706670 */
[----:B------:R-:W-:Y:S05]  /*0110*/  @P0 BRA `(.L_x_65) ;  /* 0x0000000000300947 */ /* 0x000fea0003800000 */
[----:B------:R-:W0:Y:S02]  /*0120*/  LDC.64 R8, c[0x0][0x380] ;  /* 0x0000e000ff087b82 */ /* 0x000e240000000a00 */
[----:B0-----:R-:W2:Y:S04]  /*0130*/  LDG.E R2, desc[UR6][R8.64] ;  /* 0x0000000608027981 */ /* 0x001ea8000c1e1900 */
[----:B------:R-:W3:Y:S02]  /*0140*/  LDG.E.64 R4, desc[UR6][R8.64+0x8] ;  /* 0x0000080608047981 */ /* 0x000ee4000c1e1b00 */
[----:B------:R-:W0:Y:S01]  /*0150*/  LDC.64 R10, c[0x0][0x388] ;  /* 0x0000e200ff0a7b82 */ /* 0x000e220000000a00 */
[----:B--2---:R-:W-:-:S04]  /*0160*/  IMAD R7, R3, R2, R0 ;  /* 0x0000000203077224 */ /* 0x004fc800078e0200 */
[----:B---3--:R-:W-:-:S05]  /*0170*/  IMAD.WIDE R4, R7, 0x4, R4 ;  /* 0x0000000407047825 */ /* 0x008fca00078e0204 */
[----:B------:R1:W-:Y:S04]  /*0180*/  STG.E desc[UR6][R4.64], RZ ;  /* 0x000000ff04007986 */ /* 0x0003e8000c101906 */
[----:B0-----:R-:W2:Y:S04]  /*0190*/  LDG.E R2, desc[UR6][R10.64] ;  /* 0x000000060a027981 */ /* 0x001ea8000c1e1900 */
[----:B------:R-:W3:Y:S01]  /*01a0*/  LDG.E.64 R6, desc[UR6][R10.64+0x8] ;  /* 0x000008060a067981 */ /* 0x000ee2000c1e1b00 */
[----:B--2---:R-:W-:-:S04]  /*01b0*/  IMAD R13, R3, R2, R0 ;  /* 0x00000002030d7224 */ /* 0x004fc800078e0200 */
[----:B---3--:R-:W-:-:S05]  /*01c0*/  IMAD.WIDE R6, R13, 0x4, R6 ;  /* 0x000000040d067825 */ /* 0x008fca00078e0206 */
[----:B------:R1:W-:Y:S02]  /*01d0*/  STG.E desc[UR6][R6.64], RZ ;  /* 0x000000ff06007986 */ /* 0x0003e4000c101906 */
.L_x_65:
[----:B0-----:R-:W-:Y:S05]  /*01e0*/  BSYNC.RECONVERGENT B0 ;  /* 0x0000000000007941 */ /* 0x001fea0003800200 */
.L_x_64:
[----:B------:R-:W-:Y:S05]  /*01f0*/  @P1 EXIT ;  /* 0x000000000000194d */ /* 0x000fea0003800000 */
[----:B------:R-:W-:-:S13]  /*0200*/  ISETP.NE.AND P0, PT, R3, RZ, PT ;  /* 0x000000ff0300720c */ /* 0x000fda0003f05270 */
[----:B------:R-:W-:Y:S05]  /*0210*/  @P0 BRA `(.L_x_66) ;  /* 0x0000000000240947 */ /* 0x000fea0003800000 */
[----:B-1----:R-:W0:Y:S02]  /*0220*/  LDC.64 R6, c[0x0][0x380] ;  /* 0x0000e000ff067b82 */ /* 0x002e240000000a00 */
[----:B0-----:R-:W2:Y:S06]  /*0230*/  LDG.E.64 R2, desc[UR6][R6.64+0x8] ;  /* 0x0000080606027981 */ /* 0x001eac000c1e1b00 */
[----:B------:R-:W0:Y:S01]  /*0240*/  LDC.64 R8, c[0x0][0x388] ;  /* 0x0000e200ff087b82 */ /* 0x000e220000000a00 */
[----:B--2---:R-:W-:-:S05]  /*0250*/  IMAD.WIDE R2, R0, 0x4, R2 ;  /* 0x0000000400027825 */ /* 0x004fca00078e0202 */
[----:B------:R-:W-:Y:S04]  /*0260*/  STG.E desc[UR6][R2.64], RZ ;  /* 0x000000ff02007986 */ /* 0x000fe8000c101906 */
[----:B0-----:R-:W2:Y:S02]  /*0270*/  LDG.E.64 R4, desc[UR6][R8.64+0x8] ;  /* 0x0000080608047981 */ /* 0x001ea4000c1e1b00 */
[----:B--2---:R-:W-:-:S05]  /*0280*/  IMAD.WIDE R4, R0, 0x4, R4 ;  /* 0x0000000400047825 */ /* 0x004fca00078e0204 */
[----:B------:R-:W-:Y:S01]  /*0290*/  STG.E desc[UR6][R4.64], RZ ;  /* 0x000000ff04007986 */ /* 0x000fe2000c101906 */
[----:B------:R-:W-:Y:S05]  /*02a0*/  EXIT ;  /* 0x000000000000794d */ /* 0x000fea0003800000 */
.L_x_66:
[----:B------:R-:W-:-:S06]  /*02b0*/  UIADD3 UR4, UPT, UPT, UR9, -0x1, URZ ;  /* 0xffffffff09047890 */ /* 0x000fcc000fffe0ff */
[----:B------:R-:W-:-:S13]  /*02c0*/  ISETP.NE.AND P0, PT, R3, UR4, PT ;  /* 0x0000000403007c0c */ /* 0x000fda000bf05270 */
[----:B------:R-:W-:Y:S05]  /*02d0*/  @P0 EXIT ;  /* 0x000000000000094d */ /* 0x000fea0003800000 */
[----:B------:R-:W0:Y:S02]  /*02e0*/  LDC.64 R8, c[0x0][0x380] ;  /* 0x0000e000ff087b82 */ /* 0x000e240000000a00 */
[----:B0-----:R-:W2:Y:S04]  /*02f0*/  LDG.E R2, desc[UR6][R8.64] ;  /* 0x0000000608027981 */ /* 0x001ea8000c1e1900 */
[----:B-1----:R-:W3:Y:S02]  /*0300*/  LDG.E.64 R4, desc[UR6][R8.64+0x8] ;  /* 0x0000080608047981 */ /* 0x002ee4000c1e1b00 */
[----:B------:R-:W0:Y:S01]  /*0310*/  LDC.64 R10, c[0x0][0x388] ;  /* 0x0000e200ff0a7b82 */ /* 0x000e220000000a00 */
[----:B------:R-:W-:Y:S02]  /*0320*/  HFMA2 R13, -RZ, RZ, 1.875, 0 ;  /* 0x3f800000ff0d7431 */ /* 0x000fe400000001ff */
[----:B--2---:R-:W-:-:S04]  /*0330*/  IMAD R7, R3, R2, R0 ;  /* 0x0000000203077224 */ /* 0x004fc800078e0200 */
[----:B---3--:R-:W-:-:S05]  /*0340*/  IMAD.WIDE R4, R7, 0x4, R4 ;  /* 0x0000000407047825 */ /* 0x008fca00078e0204 */
[----:B------:R-:W-:Y:S04]  /*0350*/  STG.E desc[UR6][R4.64], R13 ;  /* 0x0000000d04007986 */ /* 0x000fe8000c101906 */
[----:B0-----:R-:W2:Y:S04]  /*0360*/  LDG.E R2, desc[UR6][R10.64] ;  /* 0x000000060a027981 */ /* 0x001ea8000c1e1900 */
[----:B------:R-:W3:Y:S01]  /*0370*/  LDG.E.64 R6, desc[UR6][R10.64+0x8] ;  /* 0x000008060a067981 */ /* 0x000ee2000c1e1b00 */
[----:B--2---:R-:W-:-:S04]  /*0380*/  IMAD R3, R3, R2, R0 ;  /* 0x0000000203037224 */ /* 0x004fc800078e0200 */
[----:B---3--:R-:W-:-:S05]  /*0390*/  IMAD.WIDE R6, R3, 0x4, R6 ;  /* 0x0000000403067825 */ /* 0x008fca00078e0206 */
[----:B------:R-:W-:Y:S01]  /*03a0*/  STG.E desc[UR6][R6.64], RZ ;  /* 0x000000ff06007986 */ /* 0x000fe2000c101906 */
[----:B------:R-:W-:Y:S05]  /*03b0*/  EXIT ;  /* 0x000000000000794d */ /* 0x000fea0003800000 */
.L_x_67:
        /* <DEDUP_REMOVED lines=12> */
.L_x_82:


//--------------------- .text._Z24apply_pressure_bc_kernelP5matrxii --------------------------
	.section	.text._Z24apply_pressure_bc_kernelP5matrxii,"ax",@progbits
	.align	128
        .global         _Z24apply_pressure_bc_kernelP5matrxii
        .type           _Z24apply_pressure_bc_kernelP5matrxii,@function
        .size           _Z24apply_pressure_bc_kernelP5matrxii,(.L_x_83 - _Z24apply_pressure_bc_kernelP5matrxii)
        .other          _Z24apply_pressure_bc_kernelP5matrxii,@"STO_CUDA_ENTRY STV_DEFAULT"
_Z24apply_pressure_bc_kernelP5matrxii:
.text._Z24apply_pressure_bc_kernelP5matrxii:
[----:B------:R-:W-:Y:S01]  /*0000*/  LDC R1, c[0x0][0x37c] ;  /* 0x0000df00ff017b82 */ /* 0x000fe20000000800 */
[----:B------:R-:W0:Y:S07]  /*0010*/  S2R R0, SR_TID.Y ;  /* 0x0000000000007919 */ /* 0x000e2e0000002200 */
[----:B------:R-:W1:Y:S01]  /*0020*/  LDC R2, c[0x0][0x360] ;  /* 0x0000d800ff027b82 */ /* 0x000e620000000800 */
[----:B------:R-:W2:Y:S01]  /*0030*/  LDCU UR8, c[0x0][0x38c] ;  /* 0x00007180ff0877ac */ /* 0x000ea20008000800 */
[----:B------:R-:W-:Y:S01]  /*0040*/  BSSY.RECONVERGENT B0, `(.L_x_68) ;  /* 0x0000022000007945 */ /* 0x000fe20003800200 */
[----:B------:R-:W1:Y:S01]  /*0050*/  S2R R3, SR_TID.X ;  /* 0x0000000000037919 */ /* 0x000e620000002100 */
[----:B------:R-:W3:Y:S04]  /*0060*/  LDCU.64 UR6, c[0x0][0x358] ;  /* 0x00006b00ff0677ac */ /* 0x000ee80008000a00 */
[----:B------:R-:W0:Y:S08]  /*0070*/  S2UR UR5, SR_CTAID.Y ;  /* 0x00000000000579c3 */ /* 0x000e300000002600 */
[----:B------:R-:W0:Y:S08]  /*0080*/  LDC R5, c[0x0][0x364] ;  /* 0x0000d900ff057b82 */ /* 0x000e300000000800 */
[----:B------:R-:W1:Y:S01]  /*0090*/  S2UR UR4, SR_CTAID.X ;  /* 0x00000000000479c3 */ /* 0x000e620000002500 */
[----:B0-----:R-:W-:-:S05]  /*00a0*/  IMAD R0, R5, UR5, R0 ;  /* 0x0000000505007c24 */ /* 0x001fca000f8e0200 */
[----:B--2---:R-:W-:Y:S01]  /*00b0*/  ISETP.GE.AND P0, PT, R0, UR8, PT ;  /* 0x0000000800007c0c */ /* 0x004fe2000bf06270 */
[----:B-1----:R-:W-:-:S12]  /*00c0*/  IMAD R3, R2, UR4, R3 ;  /* 0x0000000402037c24 */ /* 0x002fd8000f8e0203 */
[----:B---3--:R-:W-:Y:S05]  /*00d0*/  @P0 BRA `(.L_x_69) ;  /* 0x0000000000600947 */ /* 0x008fea0003800000 */
[----:B------:R-:W-:Y:S01]  /*00e0*/  ISETP.NE.AND P1, PT, R3, RZ, PT ;  /* 0x000000ff0300720c */ /* 0x000fe20003f25270 */
[----:B------:R-:W0:-:S12]  /*00f0*/  LDC R17, c[0x0][0x388] ;  /* 0x0000e200ff117b82 */ /* 0x000e180000000800 */
[----:B------:R-:W1:Y:S02]  /*0100*/  @!P1 LDC.64 R8, c[0x0][0x380] ;  /* 0x0000e000ff089b82 */ /* 0x000e640000000a00 */
[----:B-1----:R-:W2:Y:S04]  /*0110*/  @!P1 LDG.E R7, desc[UR6][R8.64] ;  /* 0x0000000608079981 */ /* 0x002ea8000c1e1900 */
[----:B------:R-:W3:Y:S01]  /*0120*/  @!P1 LDG.E.64 R4, desc[UR6][R8.64+0x8] ;  /* 0x0000080608049981 */ /* 0x000ee2000c1e1b00 */
[----:B0-----:R-:W-:-:S05]  /*0130*/  VIADD R2, R17, 0xffffffff ;  /* 0xffffffff11027836 */ /* 0x001fca0000000000 */
[----:B------:R-:W-:Y:S01]  /*0140*/  ISETP.NE.AND P0, PT, R3, R2, PT ;  /* 0x000000020300720c */ /* 0x000fe20003f05270 */
[----:B--2---:R-:W-:-:S04]  /*0150*/  @!P1 IMAD R7, R0, R7, RZ ;  /* 0x0000000700079224 */ /* 0x004fc800078e02ff */
[----:B---3--:R-:W-:-:S05]  /*0160*/  @!P1 IMAD.WIDE R4, R7, 0x4, R4 ;  /* 0x0000000407049825 */ /* 0x008fca00078e0204 */
[----:B------:R-:W2:Y:S03]  /*0170*/  @!P1 LDG.E R13, desc[UR6][R4.64+0x4] ;  /* 0x00000406040d9981 */ /* 0x000ea6000c1e1900 */
[----:B------:R-:W0:Y:S01]  /*0180*/  @!P0 LDC.64 R10, c[0x0][0x380] ;  /* 0x0000e000ff0a8b82 */ /* 0x000e220000000a00 */
[----:B--2---:R1:W-:Y:S04]  /*0190*/  @!P1 STG.E desc[UR6][R4.64], R13 ;  /* 0x0000000d04009986 */ /* 0x0043e8000c101906 */
[----:B0-----:R-:W2:Y:S04]  /*01a0*/  @!P0 LDG.E R15, desc[UR6][R10.64] ;  /* 0x000000060a0f8981 */ /* 0x001ea8000c1e1900 */
[----:B------:R-:W3:Y:S01]  /*01b0*/  @!P0 LDG.E.64 R6, desc[UR6][R10.64+0x8] ;  /* 0x000008060a068981 */ /* 0x000ee2000c1e1b00 */
[----:B------:R-:W-:Y:S01]  /*01c0*/  @!P0 SHF.R.S32.HI R9, RZ, 0x1f, R17 ;  /* 0x0000001fff098819 */ /* 0x000fe20000011411 */
[----:B--2---:R-:W-:-:S05]  /*01d0*/  @!P0 IMAD R2, R0, R15, RZ ;  /* 0x0000000f00028224 */ /* 0x004fca00078e02ff */
[----:B------:R-:W-:-:S04]  /*01e0*/  @!P0 IADD3 R15, P1, PT, R2, R17, RZ ;  /* 0x00000011020f8210 */ /* 0x000fc80007f3e0ff */
[----:B------:R-:W-:Y:S02]  /*01f0*/  @!P0 LEA.HI.X.SX32 R9, R2, R9, 0x1, P1 ;  /* 0x0000000902098211 */ /* 0x000fe400008f0eff */
[----:B---3--:R-:W-:-:S04]  /*0200*/  @!P0 LEA R8, P1, R15, R6, 0x2 ;  /* 0x000000060f088211 */ /* 0x008fc800078210ff */
[----:B------:R-:W-:-:S06]  /*0210*/  @!P0 LEA.HI.X R9, R15, R7, R9, 0x2, P1 ;  /* 0x000000070f098211 */ /* 0x000fcc00008f1409 */
[----:B------:R-:W2:Y:S01]  /*0220*/  @!P0 LDG.E R9, desc[UR6][R8.64+-0x8] ;  /* 0xfffff80608098981 */ /* 0x000ea2000c1e1900 */
[----:B------:R-:W-:-:S05]  /*0230*/  @!P0 IADD3 R15, PT, PT, R3, R2, RZ ;  /* 0x00000002030f8210 */ /* 0x000fca0007ffe0ff */
[----:B------:R-:W-:-:S05]  /*0240*/  @!P0 IMAD.WIDE R6, R15, 0x4, R6 ;  /* 0x000000040f068825 */ /* 0x000fca00078e0206 */
[----:B--2---:R1:W-:Y:S02]  /*0250*/  @!P0 STG.E desc[UR6][R6.64], R9 ;  /* 0x0000000906008986 */ /* 0x0043e4000c101906 */
.L_x_69:
[----:B------:R-:W-:Y:S05]  /*0260*/  BSYNC.RECONVERGENT B0 ;  /* 0x0000000000007941 */ /* 0x000fea0003800200 */
.L_x_68:
[----:B------:R-:W0:Y:S02]  /*0270*/  LDCU UR4, c[0x0][0x388] ;  /* 0x00007100ff0477ac */ /* 0x000e240008000800 */
[----:B0-----:R-:W-:-:S13]  /*0280*/  ISETP.GE.AND P0, PT, R3, UR4, PT ;  /* 0x0000000403007c0c */ /* 0x001fda000bf06270 */
[----:B------:R-:W-:Y:S05]  /*0290*/  @P0 EXIT ;  /* 0x000000000000094d */ /* 0x000fea0003800000 */
[----:B------:R-:W-:Y:S01]  /*02a0*/  ISETP.NE.AND P0, PT, R0, RZ, PT ;  /* 0x000000ff0000720c */ /* 0x000fe20003f05270 */
[----:B------:R-:W-:-:S12]  /*02b0*/  BSSY.RECONVERGENT B0, `(.L_x_70) ;  /* 0x000000a000007945 */ /* 0x000fd80003800200 */
[----:B------:R-:W-:Y:S05]  /*02c0*/  @P0 BRA `(.L_x_71) ;  /* 0x0000000000200947 */ /* 0x000fea0003800000 */
[----:B-1----:R-:W0:Y:S02]  /*02d0*/  LDC.64 R8, c[0x0][0x380] ;  /* 0x0000e000ff087b82 */ /* 0x002e240000000a00 */
[----:B0-----:R-:W2:Y:S04]  /*02e0*/  LDG.E R2, desc[UR6][R8.64] ;  /* 0x0000000608027981 */ /* 0x001ea8000c1e1900 */
[----:B------:R-:W3:Y:S01]  /*02f0*/  LDG.E.64 R4, desc[UR6][R8.64+0x8] ;  /* 0x0000080608047981 */ /* 0x000ee2000c1e1b00 */
[----:B--2---:R-:W-:-:S04]  /*0300*/  IMAD.IADD R7, R3, 0x1, R2 ;  /* 0x0000000103077824 */ /* 0x004fc800078e0202 */
[----:B---3--:R-:W-:-:S06]  /*0310*/  IMAD.WIDE R6, R7, 0x4, R4 ;  /* 0x0000000407067825 */ /* 0x008fcc00078e0204 */
[----:B------:R-:W2:Y:S01]  /*0320*/  LDG.E R7, desc[UR6][R6.64] ;  /* 0x0000000606077981 */ /* 0x000ea2000c1e1900 */
[----:B------:R-:W-:-:S05]  /*0330*/  IMAD.WIDE R4, R3, 0x4, R4 ;  /* 0x0000000403047825 */ /* 0x000fca00078e0204 */
[----:B--2---:R0:W-:Y:S02]  /*0340*/  STG.E desc[UR6][R4.64], R7 ;  /* 0x0000000704007986 */ /* 0x0041e4000c101906 */
.L_x_71:
[----:B------:R-:W-:Y:S05]  /*0350*/  BSYNC.RECONVERGENT B0 ;  /* 0x0000000000007941 */ /* 0x000fea0003800200 */
.L_x_70:
[----:B------:R-:W-:-:S06]  /*0360*/  UIADD3 UR4, UPT, UPT, UR8, -0x1, URZ ;  /* 0xffffffff08047890 */ /* 0x000fcc000fffe0ff */
[----:B------:R-:W-:-:S13]  /*0370*/  ISETP.NE.AND P0, PT, R0, UR4, PT ;  /* 0x0000000400007c0c */ /* 0x000fda000bf05270 */
[----:B------:R-:W-:Y:S05]  /*0380*/  @P0 EXIT ;  /* 0x000000000000094d */ /* 0x000fea0003800000 */
[----:B01----:R-:W0:Y:S02]  /*0390*/  LDC.64 R6, c[0x0][0x380] ;  /* 0x0000e000ff067b82 */ /* 0x003e240000000a00 */
[----:B0-----:R-:W2:Y:S04]  /*03a0*/  LDG.E R2, desc[UR6][R6.64] ;  /* 0x0000000606027981 */ /* 0x001ea8000c1e1900 */
[----:B------:R-:W3:Y:S01]  /*03b0*/  LDG.E.64 R4, desc[UR6][R6.64+0x8] ;  /* 0x0000080606047981 */ /* 0x000ee2000c1e1b00 */
[----:B--2---:R-:W-:-:S04]  /*03c0*/  IMAD R3, R0, R2, R3 ;  /* 0x0000000200037224 */ /* 0x004fc800078e0203 */
[----:B---3--:R-:W-:-:S05]  /*03d0*/  IMAD.WIDE R4, R3, 0x4, R4 ;  /* 0x0000000403047825 */ /* 0x008fca00078e0204 */
[----:B------:R-:W-:Y:S01]  /*03e0*/  STG.E desc[UR6][R4.64], RZ ;  /* 0x000000ff04007986 */ /* 0x000fe2000c101906 */
[----:B------:R-:W-:Y:S05]  /*03f0*/  EXIT ;  /* 0x000000000000794d */ /* 0x000fea0003800000 */
.L_x_72:
        /* <DEDUP_REMOVED lines=16> */
.L_x_83:


//--------------------- .text._Z18init_matrix_structP5matrxPfii --------------------------
	.section	.text._Z18init_matrix_structP5matrxPfii,"ax",@progbits
	.align	128
        .global         _Z18init_matrix_structP5matrxPfii
        .type           _Z18init_matrix_structP5matrxPfii,@function
        .size           _Z18init_matrix_structP5matrxPfii,(.L_x_84 - _Z18init_matrix_structP5matrxPfii)
        .other          _Z18init_matrix_structP5matrxPfii,@"STO_CUDA_ENTRY STV_DEFAULT"
_Z18init_matrix_structP5matrxPfii:
.text._Z18init_matrix_structP5matrxPfii:
[----:B------:R-:W-:Y:S08]  /*0000*/  LDC R1, c[0x0][0x37c] ;  /* 0x0000df00ff017b82 */ /* 0x000ff00000000800 */
[----:B------:R-:W0:Y:S01]  /*0010*/  LDC.64 R2, c[0x0][0x380] ;  /* 0x0000e000ff027b82 */ /* 0x000e220000000a00 */
[----:B------:R-:W0:Y:S07]  /*0020*/  LDCU.64 UR4, c[0x0][0x358] ;  /* 0x00006b00ff0477ac */ /* 0x000e2e0008000a00 */
[----:B------:R-:W0:Y:S08]  /*0030*/  LDC.64 R6, c[0x0][0x390] ;  /* 0x0000e400ff067b82 */ /* 0x000e300000000a00 */
[----:B------:R-:W1:Y:S01]  /*0040*/  LDC.64 R4, c[0x0][0x388] ;  /* 0x0000e200ff047b82 */ /* 0x000e620000000a00 */
[----:B0-----:R-:W-:Y:S04]  /*0050*/  STG.E.64 desc[UR4][R2.64], R6 ;  /* 0x0000000602007986 */ /* 0x001fe8000c101b04 */
[----:B-1----:R-:W-:Y:S01]  /*0060*/  STG.E.64 desc[UR4][R2.64+0x8], R4 ;  /* 0x0000080402007986 */ /* 0x002fe2000c101b04 */
[----:B------:R-:W-:Y:S05]  /*0070*/  EXIT ;  /* 0x000000000000794d */ /* 0x000fea0003800000 */
.L_x_73:
        /* <DEDUP_REMOVED lines=16> */
.L_x_84:


//--------------------- .nv.shared.reserved.0     --------------------------
	.section	.nv.shared.reserved.0,"aw",@nobits
	.weak		__nv_reservedSMEM_offset_0_alias
	.size		__nv_reservedSMEM_offset_0_alias, 0, 64
	.other		__nv_reservedSMEM_offset_0_alias,@"STO_CUDA_RESERVED_SHARED STV_DEFAULT"
__nv_reservedSMEM_offset_0_alias:
	.zero		0
	.zero		64


//--------------------- .nv.constant0._Z18compute_u_v_kernelPK5matrxPS_S2_S1_S1_iifffff --------------------------
	.section	.nv.constant0._Z18compute_u_v_kernelPK5matrxPS_S2_S1_S1_iifffff,"a",@progbits
	.sectionflags	@""
	.align	4
.nv.constant0._Z18compute_u_v_kernelPK5matrxPS_S2_S1_S1_iifffff:
	.zero		964


//--------------------- .nv.constant0._Z16compute_p_kernelPK5matrxPS_S1_iiff --------------------------
	.section	.nv.constant0._Z16compute_p_kernelPK5matrxPS_S1_iiff,"a",@progbits
	.sectionflags	@""
	.align	4
.nv.constant0._Z16compute_p_kernelPK5matrxPS_S1_iiff:
	.zero		936


//--------------------- .nv.constant0._Z16compute_b_kernelP5matrxPKS_S2_iiffff --------------------------
	.section	.nv.constant0._Z16compute_b_kernelP5matrxPKS_S2_iiffff,"a",@progbits
	.sectionflags	@""
	.align	4
.nv.constant0._Z16compute_b_kernelP5matrxPKS_S2_iiffff:
	.zero		944


//--------------------- .nv.constant0._Z24apply_velocity_bc_kernelP5matrxS0_ii --------------------------
	.section	.nv.constant0._Z24apply_velocity_bc_kernelP5matrxS0_ii,"a",@progbits
	.sectionflags	@""
	.align	4
.nv.constant0._Z24apply_velocity_bc_kernelP5matrxS0_ii:
	.zero		920


//--------------------- .nv.constant0._Z24apply_pressure_bc_kernelP5matrxii --------------------------
	.section	.nv.constant0._Z24apply_pressure_bc_kernelP5matrxii,"a",@progbits
	.sectionflags	@""
	.align	4
.nv.constant0._Z24apply_pressure_bc_kernelP5matrxii:
	.zero		912


//--------------------- .nv.constant0._Z18init_matrix_structP5matrxPfii --------------------------
	.section	.nv.constant0._Z18init_matrix_structP5matrxPfii,"a",@progbits
	.sectionflags	@""
	.align	4
.nv.constant0._Z18init_matrix_structP5matrxPfii:
	.zero		920


//--------------------- SYMBOLS --------------------------

	.type		.nv.reservedSmem.offset0,@object
	.size		.nv.reservedSmem.offset0,0x4
